	.target	sm_90a

	.elftype	@"ET_EXEC"


//--------------------- .note.nv.tkinfo           --------------------------
	.section	.note.nv.tkinfo,"",@"SHT_NOTE"
	.sectionflags	@"SHF_NOTE_NV_TKINFO"
	.tkinfo
        /*0018*/ 	.word	0x00000002
        /*0030*/ 	.string	""
        /*0030*/ 	.string	"ptxas"
        /*0030*/ 	.string	"Cuda compilation tools, release 13.0, V13.0.88"
        /*0030*/ 	.string	"Build cuda_13.0.r13.0/compiler.36424714_0"
        /*0030*/ 	.string	"-arch sm_90a -m 64 "



//--------------------- .note.nv.cuinfo           --------------------------
	.section	.note.nv.cuinfo,"",@"SHT_NOTE"
	.sectionflags	@"SHF_NOTE_NV_CUINFO"
        /*0018*/ 	.short	0x0002
        /*001a*/ 	.short	0x005a
        /*001c*/ 	.short	0x0082
	.zero		2


//--------------------- .nv.info                  --------------------------
	.section	.nv.info,"",@"SHT_CUDA_INFO"
	.align	4


	//----- nvinfo : EIATTR_REGCOUNT
	.align		4
        /*0000*/ 	.byte	0x04, 0x2f
        /*0002*/ 	.short	(.L_15 - .L_14)
	.align		4
.L_14:
        /*0004*/ 	.word	index@(_ZN7cutlass13device_kernelINS_4gemm6kernel13GemmUniversalIN4cute5tupleIJiiiiEEENS1_10collective13CollectiveMmaINS1_34MainloopSm90TmaGmmaWarpSpecializedILi6ENS5_IJNS4_1CILi1EEESB_SB_EEENS1_35KernelTmaWarpSpecializedCooperativeEEENS5_IJNSA_ILi256EEENSA_ILi128EEENSA_ILi64EEEEEENS_10bfloat16_tENS5_IJlSB_lEEESJ_SK_NS4_8TiledMMAINS4_8MMA_AtomIJNS4_4SM904GMMA28MMA_64x128x16_F32BF16BF16_SSILNSO_5MajorE0ELSQ_0ELNSO_7ScaleInE1ELSR_1EEEEEENS4_6LayoutINS5_IJNSA_ILi2EEESB_SB_EEENS5_IJSB_NSA_ILi0EEESX_EEEEENS5_IJNS4_10UnderscoreES10_S10_EEEEENS4_13SM90_TMA_LOADENS4_14ComposedLayoutINS4_7SwizzleILi3ELi4ELi3EEENS4_18smem_ptr_flag_bitsILi16EEENSU_INS5_IJNSA_ILi8EEESH_EEENS5_IJSH_SB_EEEEEEEvNS4_8identityES13_S1D_vS1E_EENS_8epilogue10collective6detail29Sm90TmaWarpSpecializedAdapterINS1H_15DefaultEpilogueISJ_SK_SK_NS1G_6thread17LinearCombinationISJ_Li1EffLNS1L_9ScaleType4KindE0ELNS_15FloatRoundStyleE2ESJ_EENS1_15EpilogueDefaultEEEEEvvEEEEvNT_6ParamsE)
        /*0008*/ 	.word	0x000000a8


	//----- nvinfo : EIATTR_FRAME_SIZE
	.align		4
.L_15:
        /*000c*/ 	.byte	0x04, 0x11
        /*000e*/ 	.short	(.L_17 - .L_16)
	.align		4
.L_16:
        /*0010*/ 	.word	index@(_ZN7cutlass13device_kernelINS_4gemm6kernel13GemmUniversalIN4cute5tupleIJiiiiEEENS1_10collective13CollectiveMmaINS1_34MainloopSm90TmaGmmaWarpSpecializedILi6ENS5_IJNS4_1CILi1EEESB_SB_EEENS1_35KernelTmaWarpSpecializedCooperativeEEENS5_IJNSA_ILi256EEENSA_ILi128EEENSA_ILi64EEEEEENS_10bfloat16_tENS5_IJlSB_lEEESJ_SK_NS4_8TiledMMAINS4_8MMA_AtomIJNS4_4SM904GMMA28MMA_64x128x16_F32BF16BF16_SSILNSO_5MajorE0ELSQ_0ELNSO_7ScaleInE1ELSR_1EEEEEENS4_6LayoutINS5_IJNSA_ILi2EEESB_SB_EEENS5_IJSB_NSA_ILi0EEESX_EEEEENS5_IJNS4_10UnderscoreES10_S10_EEEEENS4_13SM90_TMA_LOADENS4_14ComposedLayoutINS4_7SwizzleILi3ELi4ELi3EEENS4_18smem_ptr_flag_bitsILi16EEENSU_INS5_IJNSA_ILi8EEESH_EEENS5_IJSH_SB_EEEEEEEvNS4_8identityES13_S1D_vS1E_EENS_8epilogue10collective6detail29Sm90TmaWarpSpecializedAdapterINS1H_15DefaultEpilogueISJ_SK_SK_NS1G_6thread17LinearCombinationISJ_Li1EffLNS1L_9ScaleType4KindE0ELNS_15FloatRoundStyleE2ESJ_EENS1_15EpilogueDefaultEEEEEvvEEEEvNT_6ParamsE)
        /*0014*/ 	.word	0x00000000


	//----- nvinfo : EIATTR_MIN_STACK_SIZE
	.align		4
.L_17:
        /*0018*/ 	.byte	0x04, 0x12
        /*001a*/ 	.short	(.L_19 - .L_18)
	.align		4
.L_18:
        /*001c*/ 	.word	index@(_ZN7cutlass13device_kernelINS_4gemm6kernel13GemmUniversalIN4cute5tupleIJiiiiEEENS1_10collective13CollectiveMmaINS1_34MainloopSm90TmaGmmaWarpSpecializedILi6ENS5_IJNS4_1CILi1EEESB_SB_EEENS1_35KernelTmaWarpSpecializedCooperativeEEENS5_IJNSA_ILi256EEENSA_ILi128EEENSA_ILi64EEEEEENS_10bfloat16_tENS5_IJlSB_lEEESJ_SK_NS4_8TiledMMAINS4_8MMA_AtomIJNS4_4SM904GMMA28MMA_64x128x16_F32BF16BF16_SSILNSO_5MajorE0ELSQ_0ELNSO_7ScaleInE1ELSR_1EEEEEENS4_6LayoutINS5_IJNSA_ILi2EEESB_SB_EEENS5_IJSB_NSA_ILi0EEESX_EEEEENS5_IJNS4_10UnderscoreES10_S10_EEEEENS4_13SM90_TMA_LOADENS4_14ComposedLayoutINS4_7SwizzleILi3ELi4ELi3EEENS4_18smem_ptr_flag_bitsILi16EEENSU_INS5_IJNSA_ILi8EEESH_EEENS5_IJSH_SB_EEEEEEEvNS4_8identityES13_S1D_vS1E_EENS_8epilogue10collective6detail29Sm90TmaWarpSpecializedAdapterINS1H_15DefaultEpilogueISJ_SK_SK_NS1G_6thread17LinearCombinationISJ_Li1EffLNS1L_9ScaleType4KindE0ELNS_15FloatRoundStyleE2ESJ_EENS1_15EpilogueDefaultEEEEEvvEEEEvNT_6ParamsE)
        /*0020*/ 	.word	0x00000000
.L_19:


//--------------------- .nv.compat                --------------------------
	.section	.nv.compat,"",@"SHT_CUDA_COMPAT_INFO"
	.align	4
        /*0000*/ 	.byte	0x02, 0x09, 0x01, 0x00, 0x02, 0x02, 0x04, 0x00, 0x02, 0x05, 0x05, 0x00, 0x03, 0x07, 0x01, 0x01
        /*0010*/ 	.byte	0x02, 0x03, 0x01, 0x00, 0x02, 0x06, 0x01, 0x00, 0x04, 0x0b, 0x08, 0x00, 0x00, 0x00, 0x00, 0x00
        /*0020*/ 	.byte	0x00, 0x00, 0x00, 0x00


//--------------------- .nv.info._ZN7cutlass13device_kernelINS_4gemm6kernel13GemmUniversalIN4cute5tupleIJiiiiEEENS1_10collective13CollectiveMmaINS1_34MainloopSm90TmaGmmaWarpSpecializedILi6ENS5_IJNS4_1CILi1EEESB_SB_EEENS1_35KernelTmaWarpSpecializedCooperativeEEENS5_IJNSA_ILi256EEENSA_ILi128EEENSA_ILi64EEEEEENS_10bfloat16_tENS5_IJlSB_lEEESJ_SK_NS4_8TiledMMAINS4_8MMA_AtomIJNS4_4SM904GMMA28MMA_64x128x16_F32BF16BF16_SSILNSO_5MajorE0ELSQ_0ELNSO_7ScaleInE1ELSR_1EEEEEENS4_6LayoutINS5_IJNSA_ILi2EEESB_SB_EEENS5_IJSB_NSA_ILi0EEESX_EEEEENS5_IJNS4_10UnderscoreES10_S10_EEEEENS4_13SM90_TMA_LOADENS4_14ComposedLayoutINS4_7SwizzleILi3ELi4ELi3EEENS4_18smem_ptr_flag_bitsILi16EEENSU_INS5_IJNSA_ILi8EEESH_EEENS5_IJSH_SB_EEEEEEEvNS4_8identityES13_S1D_vS1E_EENS_8epilogue10collective6detail29Sm90TmaWarpSpecializedAdapterINS1H_15DefaultEpilogueISJ_SK_SK_NS1G_6thread17LinearCombinationISJ_Li1EffLNS1L_9ScaleType4KindE0ELNS_15FloatRoundStyleE2ESJ_EENS1_15EpilogueDefaultEEEEEvvEEEEvNT_6ParamsE --------------------------
	.section	.nv.info._ZN7cutlass13device_kernelINS_4gemm6kernel13GemmUniversalIN4cute5tupleIJiiiiEEENS1_10collective13CollectiveMmaINS1_34MainloopSm90TmaGmmaWarpSpecializedILi6ENS5_IJNS4_1CILi1EEESB_SB_EEENS1_35KernelTmaWarpSpecializedCooperativeEEENS5_IJNSA_ILi256EEENSA_ILi128EEENSA_ILi64EEEEEENS_10bfloat16_tENS5_IJlSB_lEEESJ_SK_NS4_8TiledMMAINS4_8MMA_AtomIJNS4_4SM904GMMA28MMA_64x128x16_F32BF16BF16_SSILNSO_5MajorE0ELSQ_0ELNSO_7ScaleInE1ELSR_1EEEEEENS4_6LayoutINS5_IJNSA_ILi2EEESB_SB_EEENS5_IJSB_NSA_ILi0EEESX_EEEEENS5_IJNS4_10UnderscoreES10_S10_EEEEENS4_13SM90_TMA_LOADENS4_14ComposedLayoutINS4_7SwizzleILi3ELi4ELi3EEENS4_18smem_ptr_flag_bitsILi16EEENSU_INS5_IJNSA_ILi8EEESH_EEENS5_IJSH_SB_EEEEEEEvNS4_8identityES13_S1D_vS1E_EENS_8epilogue10collective6detail29Sm90TmaWarpSpecializedAdapterINS1H_15DefaultEpilogueISJ_SK_SK_NS1G_6thread17LinearCombinationISJ_Li1EffLNS1L_9ScaleType4KindE0ELNS_15FloatRoundStyleE2ESJ_EENS1_15EpilogueDefaultEEEEEvvEEEEvNT_6ParamsE,"",@"SHT_CUDA_INFO"
	.sectionflags	@""
	.align	4


	//----- nvinfo : EIATTR_CUDA_API_VERSION
	.align		4
        /*0000*/ 	.byte	0x04, 0x37
        /*0002*/ 	.short	(.L_21 - .L_20)
.L_20:
        /*0004*/ 	.word	0x00000082


	//----- nvinfo : EIATTR_KPARAM_INFO
	.align		4
.L_21:
        /*0008*/ 	.byte	0x04, 0x17
        /*000a*/ 	.short	(.L_23 - .L_22)
.L_22:
        /*000c*/ 	.word	0x00000000
        /*0010*/ 	.short	0x0000
        /*0012*/ 	.short	0x0070
        /*0014*/ 	.byte	0x00, 0xf0, 0x01, 0x10


	//----- nvinfo : EIATTR_SPARSE_MMA_MASK
	.align		4
.L_23:
        /*0018*/ 	.byte	0x03, 0x50
        /*001a*/ 	.short	0x0000


	//----- nvinfo : EIATTR_MAXREG_COUNT
	.align		4
        /*001c*/ 	.byte	0x03, 0x1b
        /*001e*/ 	.short	0x00a8


	//----- nvinfo : EIATTR_NUM_BARRIERS
	.align		4
        /*0020*/ 	.byte	0x02, 0x4c
        /*0022*/ 	.byte	0x01
	.zero		1


	//----- nvinfo : EIATTR_EXTERNS
	.align		4
        /*0024*/ 	.byte	0x04, 0x0f
        /*0026*/ 	.short	(.L_25 - .L_24)


	//   ....[0]....
	.align		4
.L_24:
        /*0028*/ 	.word	index@(__assertfail)


	//----- nvinfo : EIATTR_MERCURY_ISA_VERSION
	.align		4
.L_25:
        /*002c*/ 	.byte	0x03, 0x5f
        /*002e*/ 	.short	0x0101


	//----- nvinfo : EIATTR_INT_WARP_WIDE_INSTR_OFFSETS
	.align		4
        /*0030*/ 	.byte	0x04, 0x31
        /*0032*/ 	.short	(.L_27 - .L_26)


	//   ....[0]....
.L_26:
        /*0034*/ 	.word	0x000003f0


	//   ....[1]....
        /*0038*/ 	.word	0x00000420


	//   ....[2]....
        /*003c*/ 	.word	0x00000500


	//----- nvinfo : EIATTR_COOP_GROUP_MASK_REGIDS
	.align		4
.L_27:
        /*0040*/ 	.byte	0x04, 0x29
        /*0042*/ 	.short	(.L_29 - .L_28)


	//   ....[0]....
.L_28:
        /*0044*/ 	.word	0xffffffff


	//   ....[1]....
        /*0048*/ 	.word	0xffffffff


	//   ....[2]....
        /*004c*/ 	.word	0xffffffff


	//   ....[3]....
        /*0050*/ 	.word	0xffffffff


	//   ....[4]....
        /*0054*/ 	.word	0xffffffff


	//----- nvinfo : EIATTR_COOP_GROUP_INSTR_OFFSETS
	.align		4
.L_29:
        /*0058*/ 	.byte	0x04, 0x28
        /*005a*/ 	.short	(.L_31 - .L_30)


	//   ....[0]....
.L_30:
        /*005c*/ 	.word	0x00000060


	//   ....[1]....
        /*0060*/ 	.word	0x00000070


	//   ....[2]....
        /*0064*/ 	.word	0x00000130


	//   ....[3]....
        /*0068*/ 	.word	0x00000300


	//   ....[4]....
        /*006c*/ 	.word	0x00000fb0


	//----- nvinfo : EIATTR_REG_RECONFIG
	.align		4
.L_31:
        /*0070*/ 	.byte	0x01, 0x54
	.zero		2


	//----- nvinfo : EIATTR_SYSCALL_OFFSETS
	.align		4
        /*0074*/ 	.byte	0x04, 0x46
        /*0076*/ 	.short	(.L_33 - .L_32)


	//   ....[0]....
.L_32:
        /*0078*/ 	.word	0x00001170


	//----- nvinfo : EIATTR_MBARRIER_INSTR_OFFSETS
	.align		4
.L_33:
        /*007c*/ 	.byte	0x04, 0x39
        /*007e*/ 	.short	(.L_35 - .L_34)


	//   ....[0]....
.L_34:
        /*0080*/ 	.word	0x00000230
        /*0084*/ 	.word	0x000000ff
        /*0088*/ 	.word	0x00000000
        /*008c*/ 	.short	0x0100
        /*008e*/ 	.byte	0x08
	.zero		1


	//   ....[1]....
        /*0090*/ 	.word	0x00000240
        /*0094*/ 	.word	0x000000ff
        /*0098*/ 	.word	0x00000030
        /*009c*/ 	.short	0x0100
        /*009e*/ 	.byte	0x08
	.zero		1


	//   ....[2]....
        /*00a0*/ 	.word	0x00000250
        /*00a4*/ 	.word	0x000000ff
        /*00a8*/ 	.word	0x00000008
        /*00ac*/ 	.short	0x0100
        /*00ae*/ 	.byte	0x08
	.zero		1


	//   ....[3]....
        /*00b0*/ 	.word	0x00000260
        /*00b4*/ 	.word	0x000000ff
        /*00b8*/ 	.word	0x00000038
        /*00bc*/ 	.short	0x0100
        /*00be*/ 	.byte	0x08
	.zero		1


	//   ....[4]....
        /*00c0*/ 	.word	0x00000270
        /*00c4*/ 	.word	0x000000ff
        /*00c8*/ 	.word	0x00000010
        /*00cc*/ 	.short	0x0100
        /*00ce*/ 	.byte	0x08
	.zero		1


	//   ....[5]....
        /*00d0*/ 	.word	0x00000280
        /*00d4*/ 	.word	0x000000ff
        /*00d8*/ 	.word	0x00000040
        /*00dc*/ 	.short	0x0100
        /*00de*/ 	.byte	0x08
	.zero		1


	//   ....[6]....
        /*00e0*/ 	.word	0x00000290
        /*00e4*/ 	.word	0x000000ff
        /*00e8*/ 	.word	0x00000018
        /*00ec*/ 	.short	0x0100
        /*00ee*/ 	.byte	0x08
	.zero		1


	//   ....[7]....
        /*00f0*/ 	.word	0x000002a0
        /*00f4*/ 	.word	0x000000ff
        /*00f8*/ 	.word	0x00000048
        /*00fc*/ 	.short	0x0100
        /*00fe*/ 	.byte	0x08
	.zero		1


	//   ....[8]....
        /*0100*/ 	.word	0x000002b0
        /*0104*/ 	.word	0x000000ff
        /*0108*/ 	.word	0x00000020
        /*010c*/ 	.short	0x0100
        /*010e*/ 	.byte	0x08
	.zero		1


	//   ....[9]....
        /*0110*/ 	.word	0x000002c0
        /*0114*/ 	.word	0x000000ff
        /*0118*/ 	.word	0x00000050
        /*011c*/ 	.short	0x0100
        /*011e*/ 	.byte	0x08
	.zero		1


	//   ....[10]....
        /*0120*/ 	.word	0x000002d0
        /*0124*/ 	.word	0x000000ff
        /*0128*/ 	.word	0x00000028
        /*012c*/ 	.short	0x0100
        /*012e*/ 	.byte	0x08
	.zero		1


	//   ....[11]....
        /*0130*/ 	.word	0x000002e0
        /*0134*/ 	.word	0x000000ff
        /*0138*/ 	.word	0x00000058
        /*013c*/ 	.short	0x0100
        /*013e*/ 	.byte	0x08
	.zero		1


	//   ....[12]....
        /*0140*/ 	.word	0x00000570
        /*0144*/ 	.word	0x000000ff
        /*0148*/ 	.word	0x00000070
        /*014c*/ 	.short	0x0100
        /*014e*/ 	.byte	0x06
	.zero		1


	//   ....[13]....
        /*0150*/ 	.word	0x000005d0
        /*0154*/ 	.word	0x000000ff
        /*0158*/ 	.word	0x00000078
        /*015c*/ 	.short	0x0100
        /*015e*/ 	.byte	0x06
	.zero		1


	//   ....[14]....
        /*0160*/ 	.word	0x000011f0
        /*0164*/ 	.word	0x00000003
        /*0168*/ 	.word	0x00000000
        /*016c*/ 	.short	0x010a
        /*016e*/ 	.byte	0x3f
	.zero		1


	//   ....[15]....
        /*0170*/ 	.word	0x00001230
        /*0174*/ 	.word	0x00000003
        /*0178*/ 	.word	0x00000000
        /*017c*/ 	.short	0x010a
        /*017e*/ 	.byte	0x3f
	.zero		1


	//   ....[16]....
        /*0180*/ 	.word	0x00001710
        /*0184*/ 	.word	0x000000ff
        /*0188*/ 	.word	0x00000000
        /*018c*/ 	.short	0x010a
        /*018e*/ 	.byte	0x08
	.zero		1


	//   ....[17]....
        /*0190*/ 	.word	0x00001750
        /*0194*/ 	.word	0x000000ff
        /*0198*/ 	.word	0x00000000
        /*019c*/ 	.short	0x010a
        /*019e*/ 	.byte	0x08
	.zero		1


	//   ....[18]....
        /*01a0*/ 	.word	0x00001af0
        /*01a4*/ 	.word	0x000000ff
        /*01a8*/ 	.word	0x00000000
        /*01ac*/ 	.short	0x0101
        /*01ae*/ 	.byte	0x08
	.zero		1


	//   ....[19]....
        /*01b0*/ 	.word	0x00001cf0
        /*01b4*/ 	.word	0x000000ff
        /*01b8*/ 	.word	0x00000000
        /*01bc*/ 	.short	0x0101
        /*01be*/ 	.byte	0x06
	.zero		1


	//   ....[20]....
        /*01c0*/ 	.word	0x0000b5a0
        /*01c4*/ 	.word	0x0000000e
        /*01c8*/ 	.word	0x00000030
        /*01cc*/ 	.short	0x010a
        /*01ce*/ 	.byte	0x3f
	.zero		1


	//   ....[21]....
        /*01d0*/ 	.word	0x0000b920
        /*01d4*/ 	.word	0x00000006
        /*01d8*/ 	.word	0x00000078
        /*01dc*/ 	.short	0x0101
        /*01de*/ 	.byte	0x3f
	.zero		1


	//   ....[22]....
        /*01e0*/ 	.word	0x0000c050
        /*01e4*/ 	.word	0x00000007
        /*01e8*/ 	.word	0x00000000
        /*01ec*/ 	.short	0x010a
        /*01ee*/ 	.byte	0x3f
	.zero		1


	//   ....[23]....
        /*01f0*/ 	.word	0x0000c0d0
        /*01f4*/ 	.word	0x00000009
        /*01f8*/ 	.word	0x00000000
        /*01fc*/ 	.short	0x010a
        /*01fe*/ 	.byte	0x3f
	.zero		1


	//   ....[24]....
        /*0200*/ 	.word	0x0000c160
        /*0204*/ 	.word	0x00000006
        /*0208*/ 	.word	0x00000000
        /*020c*/ 	.short	0x010a
        /*020e*/ 	.byte	0x3f
	.zero		1


	//   ....[25]....
        /*0210*/ 	.word	0x0000c1f0
        /*0214*/ 	.word	0x00000009
        /*0218*/ 	.word	0x00000000
        /*021c*/ 	.short	0x010a
        /*021e*/ 	.byte	0x3f
	.zero		1


	//   ....[26]....
        /*0220*/ 	.word	0x0000c280
        /*0224*/ 	.word	0x00000006
        /*0228*/ 	.word	0x00000000
        /*022c*/ 	.short	0x010a
        /*022e*/ 	.byte	0x3f
	.zero		1


	//   ....[27]....
        /*0230*/ 	.word	0x0000c310
        /*0234*/ 	.word	0x00000003
        /*0238*/ 	.word	0x00000000
        /*023c*/ 	.short	0x010a
        /*023e*/ 	.byte	0x3f
	.zero		1


	//   ....[28]....
        /*0240*/ 	.word	0x0000c370
        /*0244*/ 	.word	0x00000003
        /*0248*/ 	.word	0x00000000
        /*024c*/ 	.short	0x010a
        /*024e*/ 	.byte	0x3f
	.zero		1


	//   ....[29]....
        /*0250*/ 	.word	0x0000c3d0
        /*0254*/ 	.word	0x00000004
        /*0258*/ 	.word	0x00000000
        /*025c*/ 	.short	0x010a
        /*025e*/ 	.byte	0x3f
	.zero		1


	//   ....[30]....
        /*0260*/ 	.word	0x0000c4a0
        /*0264*/ 	.word	0x0000000e
        /*0268*/ 	.word	0x00000030
        /*026c*/ 	.short	0x010a
        /*026e*/ 	.byte	0x3f
	.zero		1


	//   ....[31]....
        /*0270*/ 	.word	0x0000c570
        /*0274*/ 	.word	0x00000007
        /*0278*/ 	.word	0x00000000
        /*027c*/ 	.short	0x010a
        /*027e*/ 	.byte	0x3f
	.zero		1


	//   ....[32]....
        /*0280*/ 	.word	0x0000c5c0
        /*0284*/ 	.word	0x00000009
        /*0288*/ 	.word	0x00000000
        /*028c*/ 	.short	0x010a
        /*028e*/ 	.byte	0x3f
	.zero		1


	//   ....[33]....
        /*0290*/ 	.word	0x0000c610
        /*0294*/ 	.word	0x00000006
        /*0298*/ 	.word	0x00000000
        /*029c*/ 	.short	0x010a
        /*029e*/ 	.byte	0x3f
	.zero		1


	//   ....[34]....
        /*02a0*/ 	.word	0x0000c660
        /*02a4*/ 	.word	0x00000009
        /*02a8*/ 	.word	0x00000000
        /*02ac*/ 	.short	0x010a
        /*02ae*/ 	.byte	0x3f
	.zero		1


	//   ....[35]....
        /*02b0*/ 	.word	0x0000c6b0
        /*02b4*/ 	.word	0x00000006
        /*02b8*/ 	.word	0x00000000
        /*02bc*/ 	.short	0x010a
        /*02be*/ 	.byte	0x3f
	.zero		1


	//----- nvinfo : EIATTR_NUM_MBARRIERS
	.align		4
.L_35:
        /*02c0*/ 	.byte	0x03, 0x38
        /*02c2*/ 	.short	0x000e


	//----- nvinfo : EIATTR_EXIT_INSTR_OFFSETS
	.align		4
        /*02c4*/ 	.byte	0x04, 0x1c
        /*02c6*/ 	.short	(.L_37 - .L_36)


	//   ....[0]....
.L_36:
        /*02c8*/ 	.word	0x00000620


	//   ....[1]....
        /*02cc*/ 	.word	0x00000ee0


	//   ....[2]....
        /*02d0*/ 	.word	0x0000ac10


	//   ....[3]....
        /*02d4*/ 	.word	0x0000b240


	//   ....[4]....
        /*02d8*/ 	.word	0x0000c360


	//----- nvinfo : EIATTR_MAX_THREADS
	.align		4
.L_37:
        /*02dc*/ 	.byte	0x04, 0x05
        /*02de*/ 	.short	(.L_39 - .L_38)
.L_38:
        /*02e0*/ 	.word	0x00000180
        /*02e4*/ 	.word	0x00000001
        /*02e8*/ 	.word	0x00000001


	//----- nvinfo : EIATTR_CRS_STACK_SIZE
	.align		4
.L_39:
        /*02ec*/ 	.byte	0x04, 0x1e
        /*02ee*/ 	.short	(.L_41 - .L_40)
.L_40:
        /*02f0*/ 	.word	0x00000000


	//----- nvinfo : EIATTR_CBANK_PARAM_SIZE
	.align		4
.L_41:
        /*02f4*/ 	.byte	0x03, 0x19
        /*02f6*/ 	.short	0x0470


	//----- nvinfo : EIATTR_PARAM_CBANK
	.align		4
        /*02f8*/ 	.byte	0x04, 0x0a
        /*02fa*/ 	.short	(.L_43 - .L_42)
	.align		4
.L_42:
        /*02fc*/ 	.word	index@(.nv.constant0._ZN7cutlass13device_kernelINS_4gemm6kernel13GemmUniversalIN4cute5tupleIJiiiiEEENS1_10collective13CollectiveMmaINS1_34MainloopSm90TmaGmmaWarpSpecializedILi6ENS5_IJNS4_1CILi1EEESB_SB_EEENS1_35KernelTmaWarpSpecializedCooperativeEEENS5_IJNSA_ILi256EEENSA_ILi128EEENSA_ILi64EEEEEENS_10bfloat16_tENS5_IJlSB_lEEESJ_SK_NS4_8TiledMMAINS4_8MMA_AtomIJNS4_4SM904GMMA28MMA_64x128x16_F32BF16BF16_SSILNSO_5MajorE0ELSQ_0ELNSO_7ScaleInE1ELSR_1EEEEEENS4_6LayoutINS5_IJNSA_ILi2EEESB_SB_EEENS5_IJSB_NSA_ILi0EEESX_EEEEENS5_IJNS4_10UnderscoreES10_S10_EEEEENS4_13SM90_TMA_LOADENS4_14ComposedLayoutINS4_7SwizzleILi3ELi4ELi3EEENS4_18smem_ptr_flag_bitsILi16EEENSU_INS5_IJNSA_ILi8EEESH_EEENS5_IJSH_SB_EEEEEEEvNS4_8identityES13_S1D_vS1E_EENS_8epilogue10collective6detail29Sm90TmaWarpSpecializedAdapterINS1H_15DefaultEpilogueISJ_SK_SK_NS1G_6thread17LinearCombinationISJ_Li1EffLNS1L_9ScaleType4KindE0ELNS_15FloatRoundStyleE2ESJ_EENS1_15EpilogueDefaultEEEEEvvEEEEvNT_6ParamsE)
        /*0300*/ 	.short	0x0210
        /*0302*/ 	.short	0x0470


	//----- nvinfo : EIATTR_SW_WAR
	.align		4
.L_43:
        /*0304*/ 	.byte	0x04, 0x36
        /*0306*/ 	.short	(.L_45 - .L_44)
.L_44:
        /*0308*/ 	.word	0x00000008
.L_45:


//--------------------- .nv.callgraph             --------------------------
	.section	.nv.callgraph,"",@"SHT_CUDA_CALLGRAPH"
	.align	4
	.sectionentsize	8
	.align		4
        /*0000*/ 	.word	0x00000000
	.align		4
        /*0004*/ 	.word	0xffffffff
	.align		4
        /*0008*/ 	.word	index@(_ZN7cutlass13device_kernelINS_4gemm6kernel13GemmUniversalIN4cute5tupleIJiiiiEEENS1_10collective13CollectiveMmaINS1_34MainloopSm90TmaGmmaWarpSpecializedILi6ENS5_IJNS4_1CILi1EEESB_SB_EEENS1_35KernelTmaWarpSpecializedCooperativeEEENS5_IJNSA_ILi256EEENSA_ILi128EEENSA_ILi64EEEEEENS_10bfloat16_tENS5_IJlSB_lEEESJ_SK_NS4_8TiledMMAINS4_8MMA_AtomIJNS4_4SM904GMMA28MMA_64x128x16_F32BF16BF16_SSILNSO_5MajorE0ELSQ_0ELNSO_7ScaleInE1ELSR_1EEEEEENS4_6LayoutINS5_IJNSA_ILi2EEESB_SB_EEENS5_IJSB_NSA_ILi0EEESX_EEEEENS5_IJNS4_10UnderscoreES10_S10_EEEEENS4_13SM90_TMA_LOADENS4_14ComposedLayoutINS4_7SwizzleILi3ELi4ELi3EEENS4_18smem_ptr_flag_bitsILi16EEENSU_INS5_IJNSA_ILi8EEESH_EEENS5_IJSH_SB_EEEEEEEvNS4_8identityES13_S1D_vS1E_EENS_8epilogue10collective6detail29Sm90TmaWarpSpecializedAdapterINS1H_15DefaultEpilogueISJ_SK_SK_NS1G_6thread17LinearCombinationISJ_Li1EffLNS1L_9ScaleType4KindE0ELNS_15FloatRoundStyleE2ESJ_EENS1_15EpilogueDefaultEEEEEvvEEEEvNT_6ParamsE)
	.align		4
        /*000c*/ 	.word	index@(__assertfail)
	.align		4
        /*0010*/ 	.word	0x00000000
	.align		4
        /*0014*/ 	.word	0xfffffffe
	.align		4
        /*0018*/ 	.word	0x00000000
	.align		4
        /*001c*/ 	.word	0xfffffffd
	.align		4
        /*0020*/ 	.word	0x00000000
	.align		4
        /*0024*/ 	.word	0xfffffffc


//--------------------- .nv.constant4             --------------------------
	.section	.nv.constant4,"a",@progbits
	.align	8
	.align		8
.nv.constant4:
        /*0000*/ 	.dword	__assertfail
	.align		8
        /*0008*/ 	.dword	__unnamed_1
	.align		8
        /*0010*/ 	.dword	_ZN40_INTERNAL_14b2a0bf_4_k_cu_fd277b69_183064cuda3std3__45__cpo5beginE
	.align		8
        /*0018*/ 	.dword	_ZN40_INTERNAL_14b2a0bf_4_k_cu_fd277b69_183064cuda3std3__45__cpo3endE
	.align		8
        /*0020*/ 	.dword	_ZN40_INTERNAL_14b2a0bf_4_k_cu_fd277b69_183064cuda3std3__45__cpo6cbeginE
	.align		8
        /*0028*/ 	.dword	_ZN40_INTERNAL_14b2a0bf_4_k_cu_fd277b69_183064cuda3std3__45__cpo4cendE
	.align		8
        /*0030*/ 	.dword	_ZN40_INTERNAL_14b2a0bf_4_k_cu_fd277b69_183064cuda3std3__442_GLOBAL__N__14b2a0bf_4_k_cu_fd277b69_183066ignoreE
	.align		8
        /*0038*/ 	.dword	_ZN40_INTERNAL_14b2a0bf_4_k_cu_fd277b69_183064cuda3std3__419piecewise_constructE
	.align		8
        /*0040*/ 	.dword	_ZN40_INTERNAL_14b2a0bf_4_k_cu_fd277b69_183064cuda3std3__48in_placeE
	.align		8
        /*0048*/ 	.dword	_ZN40_INTERNAL_14b2a0bf_4_k_cu_fd277b69_183064cuda3std6ranges3__45__cpo4swapE
	.align		8
        /*0050*/ 	.dword	_ZN40_INTERNAL_14b2a0bf_4_k_cu_fd277b69_183064cuda3std6ranges3__45__cpo9iter_moveE
	.align		8
        /*0058*/ 	.dword	_ZN40_INTERNAL_14b2a0bf_4_k_cu_fd277b69_183064cute7productE
	.align		8
        /*0060*/ 	.dword	_ZN40_INTERNAL_14b2a0bf_4_k_cu_fd277b69_183064cute1_E
	.align		8
        /*0068*/ 	.dword	$str$22
	.align		8
        /*0070*/ 	.dword	$str$23


//--------------------- .text._ZN7cutlass13device_kernelINS_4gemm6kernel13GemmUniversalIN4cute5tupleIJiiiiEEENS1_10collective13CollectiveMmaINS1_34MainloopSm90TmaGmmaWarpSpecializedILi6ENS5_IJNS4_1CILi1EEESB_SB_EEENS1_35KernelTmaWarpSpecializedCooperativeEEENS5_IJNSA_ILi256EEENSA_ILi128EEENSA_ILi64EEEEEENS_10bfloat16_tENS5_IJlSB_lEEESJ_SK_NS4_8TiledMMAINS4_8MMA_AtomIJNS4_4SM904GMMA28MMA_64x128x16_F32BF16BF16_SSILNSO_5MajorE0ELSQ_0ELNSO_7ScaleInE1ELSR_1EEEEEENS4_6LayoutINS5_IJNSA_ILi2EEESB_SB_EEENS5_IJSB_NSA_ILi0EEESX_EEEEENS5_IJNS4_10UnderscoreES10_S10_EEEEENS4_13SM90_TMA_LOADENS4_14ComposedLayoutINS4_7SwizzleILi3ELi4ELi3EEENS4_18smem_ptr_flag_bitsILi16EEENSU_INS5_IJNSA_ILi8EEESH_EEENS5_IJSH_SB_EEEEEEEvNS4_8identityES13_S1D_vS1E_EENS_8epilogue10collective6detail29Sm90TmaWarpSpecializedAdapterINS1H_15DefaultEpilogueISJ_SK_SK_NS1G_6thread17LinearCombinationISJ_Li1EffLNS1L_9ScaleType4KindE0ELNS_15FloatRoundStyleE2ESJ_EENS1_15EpilogueDefaultEEEEEvvEEEEvNT_6ParamsE --------------------------
	.section	.text._ZN7cutlass13device_kernelINS_4gemm6kernel13GemmUniversalIN4cute5tupleIJiiiiEEENS1_10collective13CollectiveMmaINS1_34MainloopSm90TmaGmmaWarpSpecializedILi6ENS5_IJNS4_1CILi1EEESB_SB_EEENS1_35KernelTmaWarpSpecializedCooperativeEEENS5_IJNSA_ILi256EEENSA_ILi128EEENSA_ILi64EEEEEENS_10bfloat16_tENS5_IJlSB_lEEESJ_SK_NS4_8TiledMMAINS4_8MMA_AtomIJNS4_4SM904GMMA28MMA_64x128x16_F32BF16BF16_SSILNSO_5MajorE0ELSQ_0ELNSO_7ScaleInE1ELSR_1EEEEEENS4_6LayoutINS5_IJNSA_ILi2EEESB_SB_EEENS5_IJSB_NSA_ILi0EEESX_EEEEENS5_IJNS4_10UnderscoreES10_S10_EEEEENS4_13SM90_TMA_LOADENS4_14ComposedLayoutINS4_7SwizzleILi3ELi4ELi3EEENS4_18smem_ptr_flag_bitsILi16EEENSU_INS5_IJNSA_ILi8EEESH_EEENS5_IJSH_SB_EEEEEEEvNS4_8identityES13_S1D_vS1E_EENS_8epilogue10collective6detail29Sm90TmaWarpSpecializedAdapterINS1H_15DefaultEpilogueISJ_SK_SK_NS1G_6thread17LinearCombinationISJ_Li1EffLNS1L_9ScaleType4KindE0ELNS_15FloatRoundStyleE2ESJ_EENS1_15EpilogueDefaultEEEEEvvEEEEvNT_6ParamsE,"ax",@progbits
	.align	128
.text._ZN7cutlass13device_kernelINS_4gemm6kernel13GemmUniversalIN4cute5tupleIJiiiiEEENS1_10collective13CollectiveMmaINS1_34MainloopSm90TmaGmmaWarpSpecializedILi6ENS5_IJNS4_1CILi1EEESB_SB_EEENS1_35KernelTmaWarpSpecializedCooperativeEEENS5_IJNSA_ILi256EEENSA_ILi128EEENSA_ILi64EEEEEENS_10bfloat16_tENS5_IJlSB_lEEESJ_SK_NS4_8TiledMMAINS4_8MMA_AtomIJNS4_4SM904GMMA28MMA_64x128x16_F32BF16BF16_SSILNSO_5MajorE0ELSQ_0ELNSO_7ScaleInE1ELSR_1EEEEEENS4_6LayoutINS5_IJNSA_ILi2EEESB_SB_EEENS5_IJSB_NSA_ILi0EEESX_EEEEENS5_IJNS4_10UnderscoreES10_S10_EEEEENS4_13SM90_TMA_LOADENS4_14ComposedLayoutINS4_7SwizzleILi3ELi4ELi3EEENS4_18smem_ptr_flag_bitsILi16EEENSU_INS5_IJNSA_ILi8EEESH_EEENS5_IJSH_SB_EEEEEEEvNS4_8identityES13_S1D_vS1E_EENS_8epilogue10collective6detail29Sm90TmaWarpSpecializedAdapterINS1H_15DefaultEpilogueISJ_SK_SK_NS1G_6thread17LinearCombinationISJ_Li1EffLNS1L_9ScaleType4KindE0ELNS_15FloatRoundStyleE2ESJ_EENS1_15EpilogueDefaultEEEEEvvEEEEvNT_6ParamsE:
        .type           _ZN7cutlass13device_kernelINS_4gemm6kernel13GemmUniversalIN4cute5tupleIJiiiiEEENS1_10collective13CollectiveMmaINS1_34MainloopSm90TmaGmmaWarpSpecializedILi6ENS5_IJNS4_1CILi1EEESB_SB_EEENS1_35KernelTmaWarpSpecializedCooperativeEEENS5_IJNSA_ILi256EEENSA_ILi128EEENSA_ILi64EEEEEENS_10bfloat16_tENS5_IJlSB_lEEESJ_SK_NS4_8TiledMMAINS4_8MMA_AtomIJNS4_4SM904GMMA28MMA_64x128x16_F32BF16BF16_SSILNSO_5MajorE0ELSQ_0ELNSO_7ScaleInE1ELSR_1EEEEEENS4_6LayoutINS5_IJNSA_ILi2EEESB_SB_EEENS5_IJSB_NSA_ILi0EEESX_EEEEENS5_IJNS4_10UnderscoreES10_S10_EEEEENS4_13SM90_TMA_LOADENS4_14ComposedLayoutINS4_7SwizzleILi3ELi4ELi3EEENS4_18smem_ptr_flag_bitsILi16EEENSU_INS5_IJNSA_ILi8EEESH_EEENS5_IJSH_SB_EEEEEEEvNS4_8identityES13_S1D_vS1E_EENS_8epilogue10collective6detail29Sm90TmaWarpSpecializedAdapterINS1H_15DefaultEpilogueISJ_SK_SK_NS1G_6thread17LinearCombinationISJ_Li1EffLNS1L_9ScaleType4KindE0ELNS_15FloatRoundStyleE2ESJ_EENS1_15EpilogueDefaultEEEEEvvEEEEvNT_6ParamsE,@function
        .size           _ZN7cutlass13device_kernelINS_4gemm6kernel13GemmUniversalIN4cute5tupleIJiiiiEEENS1_10collective13CollectiveMmaINS1_34MainloopSm90TmaGmmaWarpSpecializedILi6ENS5_IJNS4_1CILi1EEESB_SB_EEENS1_35KernelTmaWarpSpecializedCooperativeEEENS5_IJNSA_ILi256EEENSA_ILi128EEENSA_ILi64EEEEEENS_10bfloat16_tENS5_IJlSB_lEEESJ_SK_NS4_8TiledMMAINS4_8MMA_AtomIJNS4_4SM904GMMA28MMA_64x128x16_F32BF16BF16_SSILNSO_5MajorE0ELSQ_0ELNSO_7ScaleInE1ELSR_1EEEEEENS4_6LayoutINS5_IJNSA_ILi2EEESB_SB_EEENS5_IJSB_NSA_ILi0EEESX_EEEEENS5_IJNS4_10UnderscoreES10_S10_EEEEENS4_13SM90_TMA_LOADENS4_14ComposedLayoutINS4_7SwizzleILi3ELi4ELi3EEENS4_18smem_ptr_flag_bitsILi16EEENSU_INS5_IJNSA_ILi8EEESH_EEENS5_IJSH_SB_EEEEEEEvNS4_8identityES13_S1D_vS1E_EENS_8epilogue10collective6detail29Sm90TmaWarpSpecializedAdapterINS1H_15DefaultEpilogueISJ_SK_SK_NS1G_6thread17LinearCombinationISJ_Li1EffLNS1L_9ScaleType4KindE0ELNS_15FloatRoundStyleE2ESJ_EENS1_15EpilogueDefaultEEEEEvvEEEEvNT_6ParamsE,(.L_x_324 - _ZN7cutlass13device_kernelINS_4gemm6kernel13GemmUniversalIN4cute5tupleIJiiiiEEENS1_10collective13CollectiveMmaINS1_34MainloopSm90TmaGmmaWarpSpecializedILi6ENS5_IJNS4_1CILi1EEESB_SB_EEENS1_35KernelTmaWarpSpecializedCooperativeEEENS5_IJNSA_ILi256EEENSA_ILi128EEENSA_ILi64EEEEEENS_10bfloat16_tENS5_IJlSB_lEEESJ_SK_NS4_8TiledMMAINS4_8MMA_AtomIJNS4_4SM904GMMA28MMA_64x128x16_F32BF16BF16_SSILNSO_5MajorE0ELSQ_0ELNSO_7ScaleInE1ELSR_1EEEEEENS4_6LayoutINS5_IJNSA_ILi2EEESB_SB_EEENS5_IJSB_NSA_ILi0EEESX_EEEEENS5_IJNS4_10UnderscoreES10_S10_EEEEENS4_13SM90_TMA_LOADENS4_14ComposedLayoutINS4_7SwizzleILi3ELi4ELi3EEENS4_18smem_ptr_flag_bitsILi16EEENSU_INS5_IJNSA_ILi8EEESH_EEENS5_IJSH_SB_EEEEEEEvNS4_8identityES13_S1D_vS1E_EENS_8epilogue10collective6detail29Sm90TmaWarpSpecializedAdapterINS1H_15DefaultEpilogueISJ_SK_SK_NS1G_6thread17LinearCombinationISJ_Li1EffLNS1L_9ScaleType4KindE0ELNS_15FloatRoundStyleE2ESJ_EENS1_15EpilogueDefaultEEEEEvvEEEEvNT_6ParamsE)
        .other          _ZN7cutlass13device_kernelINS_4gemm6kernel13GemmUniversalIN4cute5tupleIJiiiiEEENS1_10collective13CollectiveMmaINS1_34MainloopSm90TmaGmmaWarpSpecializedILi6ENS5_IJNS4_1CILi1EEESB_SB_EEENS1_35KernelTmaWarpSpecializedCooperativeEEENS5_IJNSA_ILi256EEENSA_ILi128EEENSA_ILi64EEEEEENS_10bfloat16_tENS5_IJlSB_lEEESJ_SK_NS4_8TiledMMAINS4_8MMA_AtomIJNS4_4SM904GMMA28MMA_64x128x16_F32BF16BF16_SSILNSO_5MajorE0ELSQ_0ELNSO_7ScaleInE1ELSR_1EEEEEENS4_6LayoutINS5_IJNSA_ILi2EEESB_SB_EEENS5_IJSB_NSA_ILi0EEESX_EEEEENS5_IJNS4_10UnderscoreES10_S10_EEEEENS4_13SM90_TMA_LOADENS4_14ComposedLayoutINS4_7SwizzleILi3ELi4ELi3EEENS4_18smem_ptr_flag_bitsILi16EEENSU_INS5_IJNSA_ILi8EEESH_EEENS5_IJSH_SB_EEEEEEEvNS4_8identityES13_S1D_vS1E_EENS_8epilogue10collective6detail29Sm90TmaWarpSpecializedAdapterINS1H_15DefaultEpilogueISJ_SK_SK_NS1G_6thread17LinearCombinationISJ_Li1EffLNS1L_9ScaleType4KindE0ELNS_15FloatRoundStyleE2ESJ_EENS1_15EpilogueDefaultEEEEEvvEEEEvNT_6ParamsE,@"STO_CUDA_ENTRY STV_DEFAULT"
_ZN7cutlass13device_kernelINS_4gemm6kernel13GemmUniversalIN4cute5tupleIJiiiiEEENS1_10collective13CollectiveMmaINS1_34MainloopSm90TmaGmmaWarpSpecializedILi6ENS5_IJNS4_1CILi1EEESB_SB_EEENS1_35KernelTmaWarpSpecializedCooperativeEEENS5_IJNSA_ILi256EEENSA_ILi128EEENSA_ILi64EEEEEENS_10bfloat16_tENS5_IJlSB_lEEESJ_SK_NS4_8TiledMMAINS4_8MMA_AtomIJNS4_4SM904GMMA28MMA_64x128x16_F32BF16BF16_SSILNSO_5MajorE0ELSQ_0ELNSO_7ScaleInE1ELSR_1EEEEEENS4_6LayoutINS5_IJNSA_ILi2EEESB_SB_EEENS5_IJSB_NSA_ILi0EEESX_EEEEENS5_IJNS4_10UnderscoreES10_S10_EEEEENS4_13SM90_TMA_LOADENS4_14ComposedLayoutINS4_7SwizzleILi3ELi4ELi3EEENS4_18smem_ptr_flag_bitsILi16EEENSU_INS5_IJNSA_ILi8EEESH_EEENS5_IJSH_SB_EEEEEEEvNS4_8identityES13_S1D_vS1E_EENS_8epilogue10collective6detail29Sm90TmaWarpSpecializedAdapterINS1H_15DefaultEpilogueISJ_SK_SK_NS1G_6thread17LinearCombinationISJ_Li1EffLNS1L_9ScaleType4KindE0ELNS_15FloatRoundStyleE2ESJ_EENS1_15EpilogueDefaultEEEEEvvEEEEvNT_6ParamsE:
[----:B------:R-:W0:Y:S01]  /*0000*/  LDC R1, c[0x0][0x28] ;  /* 0x00000a00ff017b82 */ /* 0x000e220000000800 */
[----:B------:R-:W1:Y:S01]  /*0010*/  S2R R18, SR_TID.X ;  /* 0x0000000000127919 */ /* 0x000e620000002100 */
[----:B------:R-:W-:Y:S01]  /*0020*/  ELECT P0, URZ, PT ;  /* 0x00000000003f782f */ /* 0x000fe20003800000 */
[----:B------:R-:W-:Y:S01]  /*0030*/  BSSY B0, `(.L_x_0) ;  /* 0x000000f000007945 */ /* 0x000fe20003800000 */
[--C-:B-1----:R-:W-:Y:S02]  /*0040*/  SHF.R.U32.HI R0, RZ, 0x5, R18.reuse ;  /* 0x00000005ff007819 */ /* 0x102fe40000011612 */
[----:B------:R-:W-:-:S03]  /*0050*/  SHF.R.U32.HI R22, RZ, 0x7, R18 ;  /* 0x00000007ff167819 */ /* 0x000fc60000011612 */
[----:B------:R-:W1:Y:S04]  /*0060*/  SHFL.IDX PT, R5, R0, RZ, 0x1f ;  /* 0x00001fff00057589 */ /* 0x000e6800000e0000 */
[----:B------:R2:W3:Y:S01]  /*0070*/  SHFL.IDX PT, R8, R22, RZ, 0x1f ;  /* 0x00001fff16087589 */ /* 0x0004e200000e0000 */
[----:B-1----:R-:W-:-:S13]  /*0080*/  ISETP.NE.OR P0, PT, R5, RZ, !P0 ;  /* 0x000000ff0500720c */ /* 0x002fda0004705670 */
[----:B0-23--:R-:W-:Y:S05]  /*0090*/  @P0 BRA `(.L_x_1) ;  /* 0x0000000000200947 */ /* 0x00dfea0003800000 */
[----:B------:R-:W-:Y:S02]  /*00a0*/  ULDC.64 UR4, c[0x0][0x198] ;  /* 0x0000660000047ab9 */ /* 0x000fe40000000a00 */
[----:B------:R-:W-:Y:S02]  /*00b0*/  UIADD3 UR6, UP0, UR4, 0xf0, URZ ;  /* 0x000000f004067890 */ /* 0x000fe4000ff1e03f */
[----:B------:R-:W-:Y:S02]  /*00c0*/  UIADD3 UR4, UP1, UR4, 0x1f0, URZ ;  /* 0x000001f004047890 */ /* 0x000fe4000ff3e03f */
[----:B------:R-:W-:Y:S02]  /*00d0*/  UIADD3.X UR7, URZ, UR5, URZ, UP0, !UPT ;  /* 0x000000053f077290 */ /* 0x000fe400087fe43f */
[----:B------:R-:W-:-:S07]  /*00e0*/  UIADD3.X UR5, URZ, UR5, URZ, UP1, !UPT ;  /* 0x000000053f057290 */ /* 0x000fce0008ffe43f */
[----:B------:R0:W-:Y:S02]  /*00f0*/  UTMACCTL.PF [UR6] ;  /* 0x00000000060079b9 */ /* 0x0001e40008040000 */
[----:B------:R0:W-:Y:S02]  /*0100*/  UTMACCTL.PF [UR4] ;  /* 0x00000000040079b9 */ /* 0x0001e40008040000 */
[----:B0-----:R-:W-:Y:S01]  /*0110*/  NOP ;  /* 0x0000000000007918 */ /* 0x001fe20000000000 */
.L_x_1:
[----:B------:R-:W-:Y:S05]  /*0120*/  BSYNC B0 ;  /* 0x0000000000007941 */ /* 0x000fea0003800000 */
.L_x_0:
[----:B------:R-:W0:Y:S02]  /*0130*/  SHFL.IDX PT, R2, R0, RZ, 0x1f ;  /* 0x00001fff00027589 */ /* 0x000e2400000e0000 */
[----:B0-----:R-:W-:-:S13]  /*0140*/  ISETP.NE.AND P0, PT, R2, RZ, PT ;  /* 0x000000ff0200720c */ /* 0x001fda0003f05270 */
[----:B------:R-:W-:Y:S05]  /*0150*/  @P0 BRA `(.L_x_2) ;  /* 0x0000000000680947 */ /* 0x000fea0003800000 */
[----:B------:R-:W0:Y:S01]  /*0160*/  S2UR UR8, SR_CgaCtaId ;  /* 0x00000000000879c3 */ /* 0x000e220000008800 */
[----:B------:R-:W-:Y:S01]  /*0170*/  UMOV UR4, 0x400 ;  /* 0x0000040000047882 */ /* 0x000fe20000000000 */
[----:B------:R-:W-:Y:S01]  /*0180*/  UMOV UR5, 0x1 ;  /* 0x0000000100057882 */ /* 0x000fe20000000000 */
[----:B------:R-:W-:Y:S01]  /*0190*/  UMOV UR6, 0x100 ;  /* 0x0000010000067882 */ /* 0x000fe20000000000 */
[----:B------:R-:W-:Y:S01]  /*01a0*/  ELECT P0, URZ, PT ;  /* 0x00000000003f782f */ /* 0x000fe20003800000 */
[----:B------:R-:W-:-:S04]  /*01b0*/  UIADD3 UR6, -UR6, 0x100000, URZ ;  /* 0x0010000006067890 */ /* 0x000fc8000fffe13f */
[----:B------:R-:W-:Y:S02]  /*01c0*/  USHF.L.U32 UR7, UR6, 0xb, URZ ;  /* 0x0000000b06077899 */ /* 0x000fe4000800063f */
[----:B------:R-:W-:Y:S02]  /*01d0*/  USHF.L.U32 UR6, UR6, 0x1, URZ ;  /* 0x0000000106067899 */ /* 0x000fe4000800063f */
[----:B0-----:R-:W-:Y:S02]  /*01e0*/  ULEA UR8, UR8, UR4, 0x18 ;  /* 0x0000000408087291 */ /* 0x001fe4000f8ec03f */
[----:B------:R-:W-:-:S04]  /*01f0*/  UIADD3 UR4, -UR5, 0x100000, URZ ;  /* 0x0010000005047890 */ /* 0x000fc8000fffe13f */
[----:B------:R-:W-:Y:S02]  /*0200*/  USHF.L.U32 UR5, UR4, 0xb, URZ ;  /* 0x0000000b04057899 */ /* 0x000fe4000800063f */
[----:B------:R-:W-:Y:S01]  /*0210*/  USHF.L.U32 UR4, UR4, 0x1, URZ ;  /* 0x0000000104047899 */ /* 0x000fe2000800063f */
[----:B------:R-:W0:Y:S11]  /*0220*/  FENCE.VIEW.ASYNC.S ;  /* 0x00000000000073c6 */ /* 0x000e360000000000 */
[----:B0-----:R0:W1:Y:S01]  /*0230*/  SYNCS.EXCH.64 URZ, [UR8], UR4 ;  /* 0x00000004083f75b2 */ /* 0x0010620008000100 */
[----:B------:R0:W2:Y:S01]  /*0240*/  SYNCS.EXCH.64 URZ, [UR8+0x30], UR6 ;  /* 0x00003006083f75b2 */ /* 0x0000a20008000100 */
[----:B------:R0:W3:Y:S01]  /*0250*/  SYNCS.EXCH.64 URZ, [UR8+0x8], UR4 ;  /* 0x00000804083f75b2 */ /* 0x0000e20008000100 */
[----:B------:R0:W4:Y:S01]  /*0260*/  SYNCS.EXCH.64 URZ, [UR8+0x38], UR6 ;  /* 0x00003806083f75b2 */ /* 0x0001220008000100 */
[----:B------:R0:W0:Y:S01]  /*0270*/  SYNCS.EXCH.64 URZ, [UR8+0x10], UR4 ;  /* 0x00001004083f75b2 */ /* 0x0000220008000100 */
[----:B------:R0:W0:Y:S01]  /*0280*/  SYNCS.EXCH.64 URZ, [UR8+0x40], UR6 ;  /* 0x00004006083f75b2 */ /* 0x0000220008000100 */
[----:B------:R0:W0:Y:S01]  /*0290*/  SYNCS.EXCH.64 URZ, [UR8+0x18], UR4 ;  /* 0x00001804083f75b2 */ /* 0x0000220008000100 */
[----:B------:R0:W0:Y:S01]  /*02a0*/  SYNCS.EXCH.64 URZ, [UR8+0x48], UR6 ;  /* 0x00004806083f75b2 */ /* 0x0000220008000100 */
[----:B------:R0:W0:Y:S01]  /*02b0*/  SYNCS.EXCH.64 URZ, [UR8+0x20], UR4 ;  /* 0x00002004083f75b2 */ /* 0x0000220008000100 */
[----:B------:R0:W0:Y:S01]  /*02c0*/  SYNCS.EXCH.64 URZ, [UR8+0x50], UR6 ;  /* 0x00005006083f75b2 */ /* 0x0000220008000100 */
[----:B------:R0:W0:Y:S01]  /*02d0*/  SYNCS.EXCH.64 URZ, [UR8+0x28], UR4 ;  /* 0x00002804083f75b2 */ /* 0x0000220008000100 */
[----:B------:R0:W0:Y:S01]  /*02e0*/  SYNCS.EXCH.64 URZ, [UR8+0x58], UR6 ;  /* 0x00005806083f75b2 */ /* 0x0000220008000100 */
[----:B------:R-:W-:Y:S01]  /*02f0*/  NOP ;  /* 0x0000000000007918 */ /* 0x000fe20000000000 */
.L_x_2:
[----:B------:R-:W5:Y:S01]  /*0300*/  SHFL.IDX PT, R0, R0, RZ, 0x1f ;  /* 0x00001fff00007589 */ /* 0x000f6200000e0000 */
[----:B------:R-:W-:Y:S01]  /*0310*/  ELECT P0, URZ, PT ;  /* 0x00000000003f782f */ /* 0x000fe20003800000 */
[----:B------:R-:W1:Y:S01]  /*0320*/  LDC R2, c[0x0][0x65c] ;  /* 0x00019700ff027b82 */ /* 0x000e620000000800 */
[----:B------:R-:W-:Y:S01]  /*0330*/  SHF.R.S32.HI R6, RZ, 0x1f, R5 ;  /* 0x0000001fff067819 */ /* 0x000fe20000011405 */
[----:B------:R-:W2:Y:S01]  /*0340*/  S2R R3, SR_CTAID.Y ;  /* 0x0000000000037919 */ /* 0x000ea20000002600 */
[----:B0-----:R-:W-:Y:S01]  /*0350*/  UMOV UR4, 0x20 ;  /* 0x0000002000047882 */ /* 0x001fe20000000000 */
[----:B------:R-:W-:Y:S01]  /*0360*/  ISETP.NE.AND P2, PT, R8, RZ, PT ;  /* 0x000000ff0800720c */ /* 0x000fe20003f45270 */
[----:B------:R-:W-:Y:S01]  /*0370*/  NOP ;  /* 0x0000000000007918 */ /* 0x000fe20000000000 */
[----:B------:R-:W0:Y:S01]  /*0380*/  S2R R4, SR_CTAID.X ;  /* 0x0000000000047919 */ /* 0x000e220000002500 */
[----:B------:R-:W-:Y:S01]  /*0390*/  LEA.HI R6, R6, R5, RZ, 0x2 ;  /* 0x0000000506067211 */ /* 0x000fe200078f10ff */
[----:B------:R-:W-:Y:S01]  /*03a0*/  NOP ;  /* 0x0000000000007918 */ /* 0x000fe20000000000 */
[----:B-----5:R-:W-:-:S02]  /*03b0*/  ISETP.NE.OR P0, PT, R0, RZ, !P0 ;  /* 0x000000ff0000720c */ /* 0x020fc40004705670 */
[----:B-1----:R-:W-:-:S04]  /*03c0*/  ISETP.NE.AND P3, PT, R2, 0x1, PT ;  /* 0x000000010200780c */ /* 0x002fc80003f65270 */
[----:B------:R-:W-:Y:S02]  /*03d0*/  P2R R0, PR, RZ, 0x8 ;  /* 0x00000008ff007803 */ /* 0x000fe40000000000 */
[----:B------:R-:W-:-:S05]  /*03e0*/  LOP3.LUT R0, R6, 0xfffffffc, RZ, 0xc0, !PT ;  /* 0xfffffffc06007812 */ /* 0x000fca00078ec0ff */
[----:B------:R-:W-:Y:S01]  /*03f0*/  VOTEU.ALL UP0, P0 ;  /* 0x00000000003f7886 */ /* 0x000fe20000000000 */
[----:B------:R-:W-:Y:S01]  /*0400*/  IMAD.IADD R0, R5, 0x1, -R0 ;  /* 0x0000000105007824 */ /* 0x000fe200078e0a00 */
[----:B------:R-:W0:Y:S01]  /*0410*/  @P3 LDC R17, c[0x0][0x10] ;  /* 0x00000400ff113b82 */ /* 0x000e220000000800 */
[----:B------:R-:W-:Y:S01]  /*0420*/  VOTEU.ALL UP1, P0 ;  /* 0x00000000003f7886 */ /* 0x000fe20000020000 */
[----:B--2---:R-:W-:Y:S01]  /*0430*/  @P3 IMAD.MOV.U32 R6, RZ, RZ, R3 ;  /* 0x000000ffff063224 */ /* 0x004fe200078e0003 */
[----:B------:R-:W-:Y:S01]  /*0440*/  @!UP0 UMOV UR6, 0x400 ;  /* 0x0000040000068882 */ /* 0x000fe20000000000 */
[----:B------:R-:W-:-:S04]  /*0450*/  @!UP0 UIADD3 UR4, -UR4, 0x100000, URZ ;  /* 0x0010000004048890 */ /* 0x000fc8000fffe13f */
[----:B------:R-:W-:Y:S02]  /*0460*/  @!UP0 USHF.L.U32 UR5, UR4, 0xb, URZ ;  /* 0x0000000b04058899 */ /* 0x000fe4000800063f */
[----:B------:R-:W-:Y:S01]  /*0470*/  @!UP0 USHF.L.U32 UR4, UR4, 0x1, URZ ;  /* 0x0000000104048899 */ /* 0x000fe2000800063f */
[----:B------:R-:W-:Y:S02]  /*0480*/  @P3 IMAD.MOV.U32 R7, RZ, RZ, RZ ;  /* 0x000000ffff073224 */ /* 0x000fe400078e00ff */
[----:B------:R-:W-:Y:S01]  /*0490*/  IMAD.MOV.U32 R5, RZ, RZ, RZ ;  /* 0x000000ffff057224 */ /* 0x000fe200078e00ff */
[----:B------:R-:W1:Y:S01]  /*04a0*/  @!UP0 S2UR UR7, SR_CgaCtaId ;  /* 0x00000000000789c3 */ /* 0x000e620000008800 */
[----:B------:R-:W-:-:S07]  /*04b0*/  @P3 IMAD.MOV.U32 R11, RZ, RZ, RZ ;  /* 0x000000ffff0b3224 */ /* 0x000fce00078e00ff */
[----:B------:R-:W2:Y:S01]  /*04c0*/  @!P3 LDC R9, c[0x0][0xc] ;  /* 0x00000300ff09bb82 */ /* 0x000ea20000000800 */
[----:B0-----:R-:W-:-:S04]  /*04d0*/  @P3 IMAD.WIDE.U32 R16, R4, R17, R6 ;  /* 0x0000001104103225 */ /* 0x001fc800078e0006 */
[----:B------:R-:W-:Y:S01]  /*04e0*/  @P3 IMAD.IADD R17, R17, 0x1, R11 ;  /* 0x0000000111113824 */ /* 0x000fe200078e020b */
[----:B-1----:R-:W-:Y:S01]  /*04f0*/  @!UP0 ULEA UR6, UR7, UR6, 0x18 ;  /* 0x0000000607068291 */ /* 0x002fe2000f8ec03f */
[----:B------:R-:W-:Y:S01]  /*0500*/  VOTEU.ALL UP0, P0 ;  /* 0x00000000003f7886 */ /* 0x000fe20000000000 */
[----:B------:R-:W-:-:S04]  /*0510*/  ISETP.NE.AND P0, PT, R0, 0x3, PT ;  /* 0x000000030000780c */ /* 0x000fc80003f05270 */
[----:B------:R-:W-:Y:S01]  /*0520*/  ISETP.EQ.OR P0, PT, R0, RZ, !P0 ;  /* 0x000000ff0000720c */ /* 0x000fe20004702670 */
[----:B--2---:R-:W-:-:S03]  /*0530*/  @!P3 IMAD.WIDE.U32 R6, R9, R3, R4 ;  /* 0x000000030906b225 */ /* 0x004fc600078e0004 */
[C---:B------:R-:W-:Y:S01]  /*0540*/  ISETP.EQ.AND P0, PT, R8.reuse, RZ, P0 ;  /* 0x000000ff0800720c */ /* 0x040fe20000702270 */
[----:B------:R-:W-:Y:S01]  /*0550*/  VIADD R8, R8, 0xffffffff ;  /* 0xffffffff08087836 */ /* 0x000fe20000000000 */
[----:B------:R-:W0:Y:S02]  /*0560*/  FENCE.VIEW.ASYNC.S ;  /* 0x00000000000073c6 */ /* 0x000e240000000000 */
[----:B0-----:R0:W3:Y:S01]  /*0570*/  @!UP0 SYNCS.EXCH.64 URZ, [UR6+0x70], UR4 ;  /* 0x00007004063f85b2 */ /* 0x0010e20008000100 */
[----:B------:R-:W-:Y:S01]  /*0580*/  @!P3 IMAD.MOV.U32 R16, RZ, RZ, R6 ;  /* 0x000000ffff10b224 */ /* 0x000fe200078e0006 */
[----:B------:R-:W-:Y:S01]  /*0590*/  SEL R19, RZ, 0x1, !P0 ;  /* 0x00000001ff137807 */ /* 0x000fe20004000000 */
[----:B------:R-:W-:Y:S01]  /*05a0*/  @!P3 IMAD.MOV.U32 R17, RZ, RZ, R7 ;  /* 0x000000ffff11b224 */ /* 0x000fe200078e0007 */
[----:B------:R-:W-:-:S04]  /*05b0*/  ISETP.GE.U32.AND P1, PT, R8, 0x2, PT ;  /* 0x000000020800780c */ /* 0x000fc80003f26070 */
[----:B------:R-:W-:Y:S01]  /*05c0*/  SEL R19, R19, 0x2, P1 ;  /* 0x0000000213137807 */ /* 0x000fe20000800000 */
[----:B------:R0:W3:Y:S01]  /*05d0*/  @!UP1 SYNCS.EXCH.64 URZ, [UR6+0x78], UR4 ;  /* 0x00007804063f95b2 */ /* 0x0000e20008000100 */
[----:B------:R-:W-:Y:S01]  /*05e0*/  NOP ;  /* 0x0000000000007918 */ /* 0x000fe20000000000 */
[----:B---34-:R-:W-:Y:S06]  /*05f0*/  BAR.SYNC.DEFER_BLOCKING 0x0 ;  /* 0x0000000000007b1d */ /* 0x018fec0000010000 */
[----:B------:R-:W-:Y:S05]  /*0600*/  @!P2 BRA `(.L_x_3) ;  /* 0x000000a40084a947 */ /* 0x000fea0003800000 */
[----:B------:R-:W-:-:S13]  /*0610*/  ISETP.GT.U32.AND P0, PT, R8, 0x1, PT ;  /* 0x000000010800780c */ /* 0x000fda0003f04070 */
[----:B0-----:R-:W-:Y:S05]  /*0620*/  @P0 EXIT ;  /* 0x000000000000094d */ /* 0x001fea0003800000 */
[----:B------:R-:W-:Y:S01]  /*0630*/  ULDC.64 UR4, c[0x0][0x650] ;  /* 0x0001940000047ab9 */ /* 0x000fe20000000a00 */
[----:B------:R-:W-:Y:S01]  /*0640*/  PRMT R0, RZ, 0x7610, R0 ;  /* 0x00007610ff007816 */ /* 0x000fe20000000000 */
[----:B------:R-:W-:Y:S01]  /*0650*/  IMAD.MOV.U32 R152, RZ, RZ, -0x1 ;  /* 0xffffffffff987424 */ /* 0x000fe200078e00ff */
[----:B------:R-:W-:Y:S01]  /*0660*/  ISETP.GE.U32.AND P0, PT, R16, UR4, PT ;  /* 0x0000000410007c0c */ /* 0x000fe2000bf06070 */
[----:B------:R-:W-:Y:S01]  /*0670*/  IMAD.MOV.U32 R23, RZ, RZ, -0x1 ;  /* 0xffffffffff177424 */ /* 0x000fe200078e00ff */
[----:B------:R-:W-:Y:S02]  /*0680*/  MOV R153, 0xffffffff ;  /* 0xffffffff00997802 */ /* 0x000fe40000000f00 */
[----:B------:R-:W-:-:S13]  /*0690*/  ISETP.GE.U32.AND.EX P0, PT, R17, UR5, PT, P0 ;  /* 0x0000000511007c0c */ /* 0x000fda000bf06100 */
[----:B------:R-:W-:Y:S05]  /*06a0*/  @P0 BRA `(.L_x_4) ;  /* 0x0000000400540947 */ /* 0x000fea0003800000 */
[----:B------:R-:W0:Y:S01]  /*06b0*/  LDC.64 R14, c[0x0][0x628] ;  /* 0x00018a00ff0e7b82 */ /* 0x000e220000000a00 */
[----:B------:R-:W-:Y:S02]  /*06c0*/  IMAD.MOV.U32 R6, RZ, RZ, R16 ;  /* 0x000000ffff067224 */ /* 0x000fe400078e0010 */
[----:B------:R-:W-:-:S05]  /*06d0*/  IMAD.MOV.U32 R7, RZ, RZ, R17 ;  /* 0x000000ffff077224 */ /* 0x000fca00078e0011 */
[----:B------:R-:W1:Y:S08]  /*06e0*/  LDC R0, c[0x0][0x630] ;  /* 0x00018c00ff007b82 */ /* 0x000e700000000800 */
[----:B------:R-:W2:Y:S01]  /*06f0*/  LDC.64 R20, c[0x0][0x620] ;  /* 0x00018800ff147b82 */ /* 0x000ea20000000a00 */
[----:B0-----:R-:W-:-:S04]  /*0700*/  ISETP.NE.U32.AND P0, PT, R14, RZ, PT ;  /* 0x000000ff0e00720c */ /* 0x001fc80003f05070 */
[----:B------:R-:W-:-:S13]  /*0710*/  ISETP.NE.AND.EX P0, PT, R15, RZ, PT, P0 ;  /* 0x000000ff0f00720c */ /* 0x000fda0003f05300 */
[----:B-12---:R-:W-:Y:S05]  /*0720*/  @!P0 BRA `(.L_x_5) ;  /* 0x0000000000288947 */ /* 0x006fea0003800000 */
[----:B------:R-:W0:Y:S02]  /*0730*/  LDC R11, c[0x0][0x634] ;  /* 0x00018d00ff0b7b82 */ /* 0x000e240000000800 */
[----:B0-----:R-:W-:-:S05]  /*0740*/  IADD3 R11, P0, R16, R11, RZ ;  /* 0x0000000b100b7210 */ /* 0x001fca0007f1e0ff */
[----:B------:R-:W-:-:S04]  /*0750*/  IMAD.X R13, RZ, RZ, R17, P0 ;  /* 0x000000ffff0d7224 */ /* 0x000fc800000e0611 */
[----:B------:R-:W-:-:S04]  /*0760*/  IMAD.WIDE.U32 R6, R13, R14, RZ ;  /* 0x0000000e0d067225 */ /* 0x000fc800078e00ff */
[----:B------:R-:W-:-:S04]  /*0770*/  IMAD.WIDE.U32 R8, P0, R11, R15, R6 ;  /* 0x0000000f0b087225 */ /* 0x000fc80007800006 */
[----:B------:R-:W-:-:S04]  /*0780*/  IMAD.WIDE.U32 R6, R11, R14, RZ ;  /* 0x0000000e0b067225 */ /* 0x000fc800078e00ff */
[----:B------:R-:W-:Y:S01]  /*0790*/  IMAD.X R11, RZ, RZ, RZ, P0 ;  /* 0x000000ffff0b7224 */ /* 0x000fe200000e06ff */
[----:B------:R-:W-:Y:S01]  /*07a0*/  IADD3 RZ, P0, R7, R8, RZ ;  /* 0x0000000807ff7210 */ /* 0x000fe20007f1e0ff */
[----:B------:R-:W-:-:S04]  /*07b0*/  IMAD.MOV.U32 R10, RZ, RZ, R9 ;  /* 0x000000ffff0a7224 */ /* 0x000fc800078e0009 */
[----:B------:R-:W-:-:S08]  /*07c0*/  IMAD.WIDE.U32.X R6, R13, R15, R10, P0 ;  /* 0x0000000f0d067225 */ /* 0x000fd000000e040a */
.L_x_5:
[-CC-:B------:R-:W-:Y:S01]  /*07d0*/  SHF.R.U64 R23, R6, R0.reuse, R7.reuse ;  /* 0x0000000006177219 */ /* 0x180fe20000001207 */
[----:B------:R-:W0:Y:S01]  /*07e0*/  LDC R10, c[0x0][0x618] ;  /* 0x00018600ff0a7b82 */ /* 0x000e220000000800 */
[----:B------:R-:W-:Y:S01]  /*07f0*/  SHF.R.U32.HI R5, RZ, R0, R7 ;  /* 0x00000000ff057219 */ /* 0x000fe20000011607 */
[----:B------:R-:W-:Y:S01]  /*0800*/  ULDC UR4, c[0x0][0x150] ;  /* 0x0000540000047ab9 */ /* 0x000fe20000000800 */
[----:B------:R-:W-:Y:S02]  /*0810*/  IADD3 R9, P0, RZ, -R23, RZ ;  /* 0x80000017ff097210 */ /* 0x000fe40007f1e0ff */
[----:B------:R-:W-:-:S03]  /*0820*/  I2FP.F32.U32 R0, R4 ;  /* 0x0000000400007245 */ /* 0x000fc60000201000 */
[----:B------:R-:W1:Y:S01]  /*0830*/  LDC.64 R28, c[0x0][0x640] ;  /* 0x00019000ff1c7b82 */ /* 0x000e620000000a00 */
[----:B------:R-:W-:Y:S02]  /*0840*/  IMAD.X R11, RZ, RZ, ~R5, P0 ;  /* 0x000000ffff0b7224 */ /* 0x000fe400000e0e05 */
[----:B------:R-:W-:Y:S01]  /*0850*/  FMUL R0, R0, UR4 ;  /* 0x0000000400007c20 */ /* 0x000fe20008400000 */
[----:B------:R-:W-:Y:S01]  /*0860*/  IMAD.WIDE.U32 R6, R9, R20, R16 ;  /* 0x0000001409067225 */ /* 0x000fe200078e0010 */
[----:B------:R-:W-:-:S03]  /*0870*/  ULDC UR4, c[0x0][0x154] ;  /* 0x0000550000047ab9 */ /* 0x000fc60000000800 */
[----:B------:R-:W-:Y:S01]  /*0880*/  IMAD R8, R11, R20, RZ ;  /* 0x000000140b087224 */ /* 0x000fe200078e02ff */
[----:B------:R-:W2:Y:S01]  /*0890*/  LDC R5, c[0x0][0x144] ;  /* 0x00005100ff057b82 */ /* 0x000ea20000000800 */
[----:B------:R-:W3:Y:S02]  /*08a0*/  F2I.U32.TRUNC.NTZ R0, R0 ;  /* 0x0000000000007305 */ /* 0x000ee4000020f000 */
[----:B------:R-:W-:-:S04]  /*08b0*/  IMAD R9, R9, R21, R8 ;  /* 0x0000001509097224 */ /* 0x000fc800078e0208 */
[----:B------:R-:W-:Y:S01]  /*08c0*/  IMAD.IADD R7, R7, 0x1, R9 ;  /* 0x0000000107077824 */ /* 0x000fe200078e0209 */
[----:B------:R-:W4:Y:S01]  /*08d0*/  LDC R12, c[0x0][0x608] ;  /* 0x00018200ff0c7b82 */ /* 0x000f220000000800 */
[----:B------:R-:W-:-:S03]  /*08e0*/  MOV R9, 0xffffffff ;  /* 0xffffffff00097802 */ /* 0x000fc60000000f00 */
[-CC-:B0-----:R-:W-:Y:S02]  /*08f0*/  SHF.R.U64 R20, R6, R10.reuse, R7.reuse ;  /* 0x0000000a06147219 */ /* 0x181fe40000001207 */
[----:B------:R-:W-:Y:S02]  /*0900*/  I2FP.F32.U32 R6, R3 ;  /* 0x0000000300067245 */ /* 0x000fe40000201000 */
[----:B------:R-:W0:Y:S01]  /*0910*/  LDC R26, c[0x0][0x658] ;  /* 0x00019600ff1a7b82 */ /* 0x000e220000000800 */
[----:B-1----:R-:W-:Y:S01]  /*0920*/  ISETP.NE.U32.AND P0, PT, R28, RZ, PT ;  /* 0x000000ff1c00720c */ /* 0x002fe20003f05070 */
[----:B---3--:R-:W-:Y:S01]  /*0930*/  IMAD.MOV R8, RZ, RZ, -R0 ;  /* 0x000000ffff087224 */ /* 0x008fe200078e0a00 */
[----:B------:R-:W-:Y:S01]  /*0940*/  SHF.R.U32.HI R7, RZ, R10, R7 ;  /* 0x0000000aff077219 */ /* 0x000fe20000011607 */
[----:B------:R-:W-:Y:S01]  /*0950*/  FMUL R6, R6, UR4 ;  /* 0x0000000406067c20 */ /* 0x000fe20008400000 */
[----:B------:R-:W-:-:S03]  /*0960*/  ISETP.NE.AND.EX P0, PT, R29, RZ, PT, P0 ;  /* 0x000000ff1d00720c */ /* 0x000fc60003f05300 */
[----:B------:R-:W1:Y:S01]  /*0970*/  LDC R14, c[0x0][0x148] ;  /* 0x00005200ff0e7b82 */ /* 0x000e620000000800 */
[----:B--2---:R-:W-:-:S07]  /*0980*/  IMAD R0, R5, R8, R4 ;  /* 0x0000000805007224 */ /* 0x004fce00078e0204 */
[----:B------:R-:W2:Y:S01]  /*0990*/  LDC R24, c[0x0][0x600] ;  /* 0x00018000ff187b82 */ /* 0x000ea20000000800 */
[-CC-:B----4-:R-:W-:Y:S02]  /*09a0*/  SHF.R.U64 R30, R20, R12.reuse, R7.reuse ;  /* 0x0000000c141e7219 */ /* 0x190fe40000001207 */
[----:B------:R-:W-:Y:S01]  /*09b0*/  SHF.R.U32.HI R5, RZ, R12, R7 ;  /* 0x0000000cff057219 */ /* 0x000fe20000011607 */
[----:B------:R-:W-:Y:S01]  /*09c0*/  IMAD.MOV.U32 R7, RZ, RZ, 0x1 ;  /* 0x00000001ff077424 */ /* 0x000fe200078e00ff */
[----:B------:R3:W4:Y:S03]  /*09d0*/  F2I.U32.TRUNC.NTZ R12, R6 ;  /* 0x00000006000c7305 */ /* 0x000726000020f000 */
[----:B------:R-:W1:Y:S01]  /*09e0*/  LDC R15, c[0x0][0x648] ;  /* 0x00019200ff0f7b82 */ /* 0x000e620000000800 */
[-C--:B0-----:R-:W-:Y:S02]  /*09f0*/  SHF.L.U32 R4, R9, R26.reuse, RZ ;  /* 0x0000001a09047219 */ /* 0x081fe400000006ff */
[----:B------:R-:W-:-:S02]  /*0a00*/  SHF.R.U64 R32, R30, R26, R5 ;  /* 0x0000001a1e207219 */ /* 0x000fc40000001205 */
[----:B------:R-:W-:Y:S02]  /*0a10*/  LOP3.LUT R11, RZ, R4, RZ, 0x33, !PT ;  /* 0x00000004ff0b7212 */ /* 0x000fe400078e33ff */
[-C--:B------:R-:W-:Y:S01]  /*0a20*/  SHF.R.U32.HI R5, RZ, R26.reuse, R5 ;  /* 0x0000001aff057219 */ /* 0x080fe20000011605 */
[----:B------:R-:W0:Y:S01]  /*0a30*/  LDC R21, c[0x0][0x638] ;  /* 0x00018e00ff157b82 */ /* 0x000e220000000800 */
[----:B------:R-:W-:Y:S01]  /*0a40*/  SHF.L.U32 R10, R7, R26, RZ ;  /* 0x0000001a070a7219 */ /* 0x000fe200000006ff */
[----:B------:R-:W-:-:S06]  /*0a50*/  IMAD.MOV.U32 R4, RZ, RZ, R32 ;  /* 0x000000ffff047224 */ /* 0x000fcc00078e0020 */
[----:B------:R-:W0:Y:S01]  /*0a60*/  LDC R152, c[0x0][0x610] ;  /* 0x00018400ff987b82 */ /* 0x000e220000000800 */
[----:B---34-:R-:W-:Y:S05]  /*0a70*/  @!P0 BRA `(.L_x_6) ;  /* 0x0000000000288947 */ /* 0x018fea0003800000 */
[----:B------:R-:W3:Y:S02]  /*0a80*/  LDC R9, c[0x0][0x64c] ;  /* 0x00019300ff097b82 */ /* 0x000ee40000000800 */
[----:B---3--:R-:W-:-:S05]  /*0a90*/  IADD3 R9, P0, R32, R9, RZ ;  /* 0x0000000920097210 */ /* 0x008fca0007f1e0ff */
        /* <DEDUP_REMOVED lines=8> */
.L_x_6:
[----:B-1----:R-:W-:Y:S01]  /*0b20*/  SHF.R.U64 R4, R4, R15, R5 ;  /* 0x0000000f04047219 */ /* 0x002fe20000001205 */
[----:B--2---:R-:W-:Y:S01]  /*0b30*/  VIADD R5, R24, 0xffffffff ;  /* 0xffffffff18057836 */ /* 0x004fe20000000000 */
[----:B------:R-:W-:Y:S01]  /*0b40*/  LOP3.LUT R11, R30, R11, RZ, 0xc0, !PT ;  /* 0x0000000b1e0b7212 */ /* 0x000fe200078ec0ff */
[----:B------:R-:W-:Y:S02]  /*0b50*/  IMAD.MOV R12, RZ, RZ, -R12 ;  /* 0x000000ffff0c7224 */ /* 0x000fe400078e0a0c */
[----:B------:R-:W-:Y:S01]  /*0b60*/  IMAD.MOV R6, RZ, RZ, -R4 ;  /* 0x000000ffff067224 */ /* 0x000fe200078e0a04 */
[----:B------:R-:W-:Y:S01]  /*0b70*/  LOP3.LUT R5, R20, R5, RZ, 0xc0, !PT ;  /* 0x0000000514057212 */ /* 0x000fe200078ec0ff */
[----:B------:R-:W-:Y:S02]  /*0b80*/  @P3 IMAD R0, R14, R12, R3 ;  /* 0x0000000c0e003224 */ /* 0x000fe400078e0203 */
[----:B------:R-:W-:Y:S02]  /*0b90*/  IMAD R11, R10, R4, R11 ;  /* 0x000000040a0b7224 */ /* 0x000fe400078e020b */
[----:B0-----:R-:W-:-:S02]  /*0ba0*/  IMAD R3, R6, R21, R32 ;  /* 0x0000001506037224 */ /* 0x001fc400078e0220 */
[----:B------:R-:W-:Y:S02]  /*0bb0*/  IMAD R152, R11, R152, R0 ;  /* 0x000000980b987224 */ /* 0x000fe400078e0200 */
[----:B------:R-:W-:Y:S02]  /*0bc0*/  IMAD R3, R3, R24, R5 ;  /* 0x0000001803037224 */ /* 0x000fe400078e0205 */
[----:B------:R-:W-:-:S03]  /*0bd0*/  IMAD.MOV.U32 R0, RZ, RZ, 0x1 ;  /* 0x00000001ff007424 */ /* 0x000fc600078e00ff */
[----:B------:R-:W-:Y:S02]  /*0be0*/  SEL R153, R3, R152, !P3 ;  /* 0x0000009803997207 */ /* 0x000fe40005800000 */
[----:B------:R-:W-:-:S07]  /*0bf0*/  SEL R152, R152, R3, !P3 ;  /* 0x0000000398987207 */ /* 0x000fce0005800000 */
.L_x_4:
[----:B------:R-:W-:-:S08]  /*0c00*/  NOP ;  /* 0x0000000000007918 */ /* 0x000fd00000000000 */
[----:B------:R-:W0:Y:S02]  /*0c10*/  USETMAXREG.TRY_ALLOC.CTAPOOL UP0, 0xe8 ;  /* 0x000000e8000079c8 */ /* 0x000e240008000600 */
[----:B0-----:R-:W-:-:S13]  /*0c20*/  PLOP3.LUT P0, PT, PT, PT, UP0, 0x80, 0x0 ;  /* 0x000000000000781c */ /* 0x001fda0003f0f008 */
[----:B------:R-:W-:Y:S05]  /*0c30*/  @!P0 BRA `(.L_x_4) ;  /* 0xfffffffc00f08947 */ /* 0x000fea000383ffff */
[----:B------:R-:W-:Y:S01]  /*0c40*/  ULDC.64 UR4, c[0x0][0x598] ;  /* 0x0001660000047ab9 */ /* 0x000fe20000000a00 */
[----:B------:R-:W-:Y:S01]  /*0c50*/  ULDC.64 UR36, c[0x0][0x208] ;  /* 0x0000820000247ab9 */ /* 0x000fe20000000a00 */
[----:B------:R-:W-:-:S04]  /*0c60*/  ISETP.NE.U32.AND P0, PT, RZ, UR4, PT ;  /* 0x00000004ff007c0c */ /* 0x000fc8000bf05070 */
[----:B------:R-:W-:-:S13]  /*0c70*/  ISETP.NE.AND.EX P0, PT, RZ, UR5, PT, P0 ;  /* 0x00000005ff007c0c */ /* 0x000fda000bf05300 */
[----:B------:R-:W-:Y:S05]  /*0c80*/  @!P0 BRA `(.L_x_7) ;  /* 0x00000000001c8947 */ /* 0x000fea0003800000 */
[----:B------:R-:W0:Y:S02]  /*0c90*/  LDC.64 R4, c[0x0][0x598] ;  /* 0x00016600ff047b82 */ /* 0x000e240000000a00 */
[----:B0-----:R-:W2:Y:S02]  /*0ca0*/  LDG.E.64 R4, desc[UR36][R4.64] ;  /* 0x0000002404047981 */ /* 0x001ea4000c1e1b00 */
[----:B--2---:R-:W-:-:S04]  /*0cb0*/  ISETP.NE.U32.AND P0, PT, R4, RZ, PT ;  /* 0x000000ff0400720c */ /* 0x004fc80003f05070 */
[----:B------:R-:W-:-:S13]  /*0cc0*/  ISETP.NE.AND.EX P0, PT, R5, RZ, PT, P0 ;  /* 0x000000ff0500720c */ /* 0x000fda0003f05300 */
[----:B------:R-:W-:Y:S05]  /*0cd0*/  @!P0 BRA `(.L_x_7) ;  /* 0x0000000000088947 */ /* 0x000fea0003800000 */
[----:B------:R0:W5:Y:S01]  /*0ce0*/  LD.E R154, desc[UR36][R4.64] ;  /* 0x00000024049a7980 */ /* 0x000162000c101900 */
[----:B------:R-:W-:Y:S05]  /*0cf0*/  BRA `(.L_x_8) ;  /* 0x0000000000247947 */ /* 0x000fea0003800000 */
.L_x_7:
[----:B------:R-:W-:Y:S02]  /*0d00*/  ULDC.64 UR4, c[0x0][0x588] ;  /* 0x0001620000047ab9 */ /* 0x000fe40000000a00 */
[----:B------:R-:W-:-:S04]  /*0d10*/  ISETP.NE.U32.AND P0, PT, RZ, UR4, PT ;  /* 0x00000004ff007c0c */ /* 0x000fc8000bf05070 */
[----:B------:R-:W-:-:S13]  /*0d20*/  ISETP.NE.AND.EX P0, PT, RZ, UR5, PT, P0 ;  /* 0x00000005ff007c0c */ /* 0x000fda000bf05300 */
[----:B------:R-:W-:Y:S05]  /*0d30*/  @!P0 BRA `(.L_x_9) ;  /* 0x00000000000c8947 */ /* 0x000fea0003800000 */
[----:B------:R-:W0:Y:S02]  /*0d40*/  LDC.64 R154, c[0x0][0x588] ;  /* 0x00016200ff9a7b82 */ /* 0x000e240000000a00 */
[----:B0-----:R1:W5:Y:S01]  /*0d50*/  LDG.E R154, desc[UR36][R154.64] ;  /* 0x000000249a9a7981 */ /* 0x001362000c1e1900 */
[----:B------:R-:W-:Y:S05]  /*0d60*/  BRA `(.L_x_8) ;  /* 0x0000000000087947 */ /* 0x000fea0003800000 */
.L_x_9:
[----:B------:R-:W-:Y:S02]  /*0d70*/  ULDC UR4, c[0x0][0x580] ;  /* 0x0001600000047ab9 */ /* 0x000fe40000000800 */
[----:B------:R-:W-:-:S07]  /*0d80*/  MOV R154, UR4 ;  /* 0x00000004009a7c02 */ /* 0x000fce0008000f00 */
.L_x_8:
[----:B------:R-:W-:Y:S02]  /*0d90*/  ULDC.64 UR4, c[0x0][0x5a0] ;  /* 0x0001680000047ab9 */ /* 0x000fe40000000a00 */
[----:B------:R-:W-:-:S04]  /*0da0*/  ISETP.NE.U32.AND P0, PT, RZ, UR4, PT ;  /* 0x00000004ff007c0c */ /* 0x000fc8000bf05070 */
[----:B------:R-:W-:-:S13]  /*0db0*/  ISETP.NE.AND.EX P0, PT, RZ, UR5, PT, P0 ;  /* 0x00000005ff007c0c */ /* 0x000fda000bf05300 */
[----:B------:R-:W-:Y:S05]  /*0dc0*/  @!P0 BRA `(.L_x_10) ;  /* 0x00000000001c8947 */ /* 0x000fea0003800000 */
[----:B0-----:R-:W0:Y:S02]  /*0dd0*/  LDC.64 R4, c[0x0][0x5a0] ;  /* 0x00016800ff047b82 */ /* 0x001e240000000a00 */
[----:B0-----:R-:W2:Y:S02]  /*0de0*/  LDG.E.64 R4, desc[UR36][R4.64] ;  /* 0x0000002404047981 */ /* 0x001ea4000c1e1b00 */
[----:B--2---:R-:W-:-:S04]  /*0df0*/  ISETP.NE.U32.AND P0, PT, R4, RZ, PT ;  /* 0x000000ff0400720c */ /* 0x004fc80003f05070 */
[----:B------:R-:W-:-:S13]  /*0e00*/  ISETP.NE.AND.EX P0, PT, R5, RZ, PT, P0 ;  /* 0x000000ff0500720c */ /* 0x000fda0003f05300 */
[----:B------:R-:W-:Y:S05]  /*0e10*/  @!P0 BRA `(.L_x_10) ;  /* 0x0000000000088947 */ /* 0x000fea0003800000 */
[----:B-1----:R0:W5:Y:S01]  /*0e20*/  LD.E R155, desc[UR36][R4.64] ;  /* 0x00000024049b7980 */ /* 0x002162000c101900 */
[----:B------:R-:W-:Y:S05]  /*0e30*/  BRA `(.L_x_11) ;  /* 0x0000000000247947 */ /* 0x000fea0003800000 */
.L_x_10:
[----:B------:R-:W-:Y:S02]  /*0e40*/  ULDC.64 UR4, c[0x0][0x590] ;  /* 0x0001640000047ab9 */ /* 0x000fe40000000a00 */
[----:B------:R-:W-:-:S04]  /*0e50*/  ISETP.NE.U32.AND P0, PT, RZ, UR4, PT ;  /* 0x00000004ff007c0c */ /* 0x000fc8000bf05070 */
[----:B------:R-:W-:-:S13]  /*0e60*/  ISETP.NE.AND.EX P0, PT, RZ, UR5, PT, P0 ;  /* 0x00000005ff007c0c */ /* 0x000fda000bf05300 */
[----:B------:R-:W-:Y:S05]  /*0e70*/  @!P0 BRA `(.L_x_12) ;  /* 0x00000000000c8947 */ /* 0x000fea0003800000 */
[----:B0-----:R-:W1:Y:S02]  /*0e80*/  LDC.64 R4, c[0x0][0x590] ;  /* 0x00016400ff047b82 */ /* 0x001e640000000a00 */
[----:B-1----:R1:W5:Y:S01]  /*0e90*/  LDG.E R155, desc[UR36][R4.64] ;  /* 0x00000024049b7981 */ /* 0x002362000c1e1900 */
[----:B------:R-:W-:Y:S05]  /*0ea0*/  BRA `(.L_x_11) ;  /* 0x0000000000087947 */ /* 0x000fea0003800000 */
.L_x_12:
[----:B------:R-:W-:Y:S02]  /*0eb0*/  ULDC UR4, c[0x0][0x584] ;  /* 0x0001610000047ab9 */ /* 0x000fe40000000800 */
[----:B-1----:R-:W-:-:S07]  /*0ec0*/  IMAD.U32 R155, RZ, RZ, UR4 ;  /* 0x00000004ff9b7e24 */ /* 0x002fce000f8e00ff */
.L_x_11:
[----:B------:R-:W-:-:S13]  /*0ed0*/  LOP3.LUT P0, RZ, R0, 0xff, RZ, 0xc0, !PT ;  /* 0x000000ff00ff7812 */ /* 0x000fda000780c0ff */
[----:B------:R-:W-:Y:S05]  /*0ee0*/  @!P0 EXIT ;  /* 0x000000000000894d */ /* 0x000fea0003800000 */
[----:B------:R-:W-:Y:S01]  /*0ef0*/  ULDC UR4, c[0x0][0x28c] ;  /* 0x0000a30000047ab9 */ /* 0x000fe20000000800 */
[----:B------:R-:W-:Y:S01]  /*0f00*/  LOP3.LUT R164, R19, 0x1, RZ, 0xfc, !PT ;  /* 0x0000000113a47812 */ /* 0x000fe200078efcff */
[----:B------:R-:W-:Y:S01]  /*0f10*/  UIADD3 UR4, UR4, 0x3f, URZ ;  /* 0x0000003f04047890 */ /* 0x000fe2000fffe03f */
[----:B------:R-:W-:Y:S01]  /*0f20*/  UMOV UR38, URZ ;  /* 0x0000003f00267c82 */ /* 0x000fe20008000000 */
[----:B------:R-:W-:Y:S02]  /*0f30*/  UMOV UR39, URZ ;  /* 0x0000003f00277c82 */ /* 0x000fe40008000000 */
[----:B------:R-:W-:-:S04]  /*0f40*/  USHF.R.S32.HI UR5, URZ, 0x1f, UR4 ;  /* 0x0000001f3f057899 */ /* 0x000fc80008011404 */
[----:B------:R-:W-:-:S04]  /*0f50*/  ULEA.HI UR5, UR5, UR4, URZ, 0x6 ;  /* 0x0000000405057291 */ /* 0x000fc8000f8f303f */
[----:B------:R-:W-:-:S12]  /*0f60*/  USHF.R.S32.HI UR40, URZ, 0x6, UR5 ;  /* 0x000000063f287899 */ /* 0x000fd80008011405 */
.L_x_284:
[----:B------:R-:W-:Y:S01]  /*0f70*/  LOP3.LUT R0, R18, 0x80, RZ, 0xc0, !PT ;  /* 0x0000008012007812 */ /* 0x000fe200078ec0ff */
[----:B--2---:R-:W2:Y:S01]  /*0f80*/  S2UR UR7, SR_CgaCtaId ;  /* 0x00000000000779c3 */ /* 0x004ea20000008800 */
[----:B------:R-:W-:Y:S02]  /*0f90*/  UMOV UR6, 0x400 ;  /* 0x0000040000067882 */ /* 0x000fe40000000000 */
[----:B------:R-:W-:-:S06]  /*0fa0*/  SHF.R.U32.HI R0, RZ, 0x7, R0 ;  /* 0x00000007ff007819 */ /* 0x000fcc0000011600 */
[----:B---3--:R-:W3:Y:S01]  /*0fb0*/  SHFL.IDX PT, R0, R0, RZ, 0x1f ;  /* 0x00001fff00007589 */ /* 0x008ee200000e0000 */
[----:B--2---:R-:W-:Y:S01]  /*0fc0*/  ULEA UR42, UR7, UR6, 0x18 ;  /* 0x00000006072a7291 */ /* 0x004fe2000f8ec03f */
[----:B---3--:R-:W-:-:S13]  /*0fd0*/  R2UR UR4, R0 ;  /* 0x00000000000472ca */ /* 0x008fda00000e0000 */
[----:B------:R-:W-:-:S04]  /*0fe0*/  ULEA.HI UR5, UR4, UR4, URZ, 0x1 ;  /* 0x0000000404057291 */ /* 0x000fc8000f8f083f */
[----:B------:R-:W-:-:S04]  /*0ff0*/  ULOP3.LUT UR5, UR5, 0x7fffe, URZ, 0xc0, !UPT ;  /* 0x0007fffe05057892 */ /* 0x000fc8000f8ec03f */
[----:B------:R-:W-:-:S03]  /*1000*/  UIADD3 UR5, UR4, -UR5, URZ ;  /* 0x8000000504057290 */ /* 0x000fc6000fffe03f */
[----:B------:R-:W-:Y:S01]  /*1010*/  ULDC UR4, c[0x0][0x28c] ;  /* 0x0000a30000047ab9 */ /* 0x000fe20000000800 */
[----:B------:R-:W-:Y:S01]  /*1020*/  ULEA UR5, UR5, UR42, 0xd ;  /* 0x0000002a05057291 */ /* 0x000fe2000f8e683f */
[----:B------:R-:W-:-:S03]  /*1030*/  ISETP.LT.AND P0, PT, RZ, UR4, PT ;  /* 0x00000004ff007c0c */ /* 0x000fc6000bf01270 */
[----:B------:R-:W-:-:S04]  /*1040*/  UIADD3 UR5, UR5, 0x180, URZ ;  /* 0x0000018005057890 */ /* 0x000fc8000fffe03f */
[----:B------:R-:W-:-:S04]  /*1050*/  USHF.R.U32.HI UR5, URZ, 0x4, UR5 ;  /* 0x000000043f057899 */ /* 0x000fc80008011605 */
[----:B------:R-:W-:Y:S02]  /*1060*/  ULOP3.LUT UR41, UR5, 0x3fff, URZ, 0xc0, !UPT ;  /* 0x00003fff05297892 */ /* 0x000fe4000f8ec03f */
[----:B-1--45:R-:W-:Y:S10]  /*1070*/  @P0 BRA `(.L_x_13) ;  /* 0x0000000000400947 */ /* 0x032ff40003800000 */
[----:B------:R-:W-:Y:S01]  /*1080*/  MOV R0, 0x0 ;  /* 0x0000000000007802 */ /* 0x000fe20000000f00 */
[----:B------:R-:W-:Y:S01]  /*1090*/  ULDC.64 UR4, c[0x4][0x68] ;  /* 0x01001a0000047ab9 */ /* 0x000fe20000000a00 */
[----:B------:R-:W-:Y:S01]  /*10a0*/  ULDC.64 UR6, c[0x4][0x8] ;  /* 0x0100020000067ab9 */ /* 0x000fe20000000a00 */
[----:B01----:R-:W-:Y:S01]  /*10b0*/  IMAD.U32 R4, RZ, RZ, UR4 ;  /* 0x00000004ff047e24 */ /* 0x003fe2000f8e00ff */
[----:B------:R0:W1:Y:S01]  /*10c0*/  LDC.64 R14, c[0x4][R0] ;  /* 0x01000000000e7b82 */ /* 0x0000620000000a00 */
[----:B------:R-:W-:Y:S01]  /*10d0*/  IMAD.U32 R5, RZ, RZ, UR5 ;  /* 0x00000005ff057e24 */ /* 0x000fe2000f8e00ff */
[----:B------:R-:W-:Y:S01]  /*10e0*/  ULDC.64 UR4, c[0x4][0x70] ;  /* 0x01001c0000047ab9 */ /* 0x000fe20000000a00 */
[----:B------:R-:W-:Y:S01]  /*10f0*/  IMAD.U32 R10, RZ, RZ, UR6 ;  /* 0x00000006ff0a7e24 */ /* 0x000fe2000f8e00ff */
[----:B------:R-:W-:Y:S01]  /*1100*/  MOV R13, RZ ;  /* 0x000000ff000d7202 */ /* 0x000fe20000000f00 */
[----:B------:R-:W-:Y:S02]  /*1110*/  IMAD.U32 R6, RZ, RZ, UR4 ;  /* 0x00000004ff067e24 */ /* 0x000fe4000f8e00ff */
[----:B------:R-:W-:-:S02]  /*1120*/  IMAD.U32 R7, RZ, RZ, UR5 ;  /* 0x00000005ff077e24 */ /* 0x000fc4000f8e00ff */
[----:B------:R-:W-:Y:S02]  /*1130*/  IMAD.U32 R11, RZ, RZ, UR7 ;  /* 0x00000007ff0b7e24 */ /* 0x000fe4000f8e00ff */
[----:B------:R-:W-:Y:S02]  /*1140*/  IMAD.MOV.U32 R8, RZ, RZ, 0x1e1 ;  /* 0x000001e1ff087424 */ /* 0x000fe400078e00ff */
[----:B0-----:R-:W-:-:S07]  /*1150*/  IMAD.MOV.U32 R12, RZ, RZ, 0x1 ;  /* 0x00000001ff0c7424 */ /* 0x001fce00078e00ff */
[----:B------:R-:W-:-:S07]  /*1160*/  LEPC R20, `(.L_x_13) ;  /* 0x000000001014794e */ /* 0x000fce0000000000 */
[----:B-1---5:R-:W-:Y:S05]  /*1170*/  CALL.ABS.NOINC R14 ;  /* 0x000000000e007343 */ /* 0x022fea0003c00000 */
.L_x_13:
[----:B------:R-:W-:-:S13]  /*1180*/  ISETP.NE.AND P0, PT, R164, 0x3, PT ;  /* 0x00000003a400780c */ /* 0x000fda0003f05270 */
[----:B------:R-:W-:Y:S05]  /*1190*/  @!P0 BRA `(.L_x_14) ;  /* 0x0000000000048947 */ /* 0x000fea0003800000 */
[----:B------:R-:W-:Y:S01]  /*11a0*/  BPT.TRAP 0x1 ;  /* 0x000000040000795c */ /* 0x000fe20000300000 */
.L_x_14:
[----:B------:R-:W-:Y:S02]  /*11b0*/  IMAD.U32 R3, RZ, RZ, UR39 ;  /* 0x00000027ff037e24 */ /* 0x000fe4000f8e00ff */
[----:B------:R-:W-:-:S03]  /*11c0*/  IMAD.U32 R0, RZ, RZ, UR38 ;  /* 0x00000026ff007e24 */ /* 0x000fc6000f8e00ff */
[----:B------:R-:W-:Y:S02]  /*11d0*/  LEA R3, R3, UR42, 0x3 ;  /* 0x0000002a03037c11 */ /* 0x000fe4000f8e18ff */
[----:B------:R-:W-:-:S04]  /*11e0*/  SHF.L.U32 R0, R0, 0x1f, RZ ;  /* 0x0000001f00007819 */ /* 0x000fc800000006ff */
[----:B------:R2:W3:Y:S01]  /*11f0*/  SYNCS.PHASECHK.TRANS64.TRYWAIT P1, [R3+URZ], R0 ;  /* 0x00000000030075a7 */ /* 0x0004e2000802017f */
[----:B------:R-:W-:Y:S05]  /*1200*/  @!P0 BRA `(.L_x_15) ;  /* 0x0000000000048947 */ /* 0x000fea0003800000 */
[----:B------:R-:W-:Y:S01]  /*1210*/  BPT.TRAP 0x1 ;  /* 0x000000040000795c */ /* 0x000fe20000300000 */
.L_x_15:
[----:B---3--:R-:W-:Y:S05]  /*1220*/  @P1 BRA `(.L_x_16) ;  /* 0x0000000000081947 */ /* 0x008fea0003800000 */
[----:B------:R-:W3:Y:S02]  /*1230*/  SYNCS.PHASECHK.TRANS64.TRYWAIT P1, [R3+URZ], R0 ;  /* 0x00000000030075a7 */ /* 0x000ee4000802017f */
[----:B---3--:R-:W-:Y:S05]  /*1240*/  @!P1 BRA `(.L_x_17) ;  /* 0x000000b000489947 */ /* 0x008fea0003800000 */
.L_x_16:
[----:B------:R-:W-:-:S04]  /*1250*/  UISETP.LT.AND UP0, UPT, UR40, 0x1, UPT ;  /* 0x000000012800788c */ /* 0x000fc8000bf01270 */
[----:B------:R-:W-:-:S04]  /*1260*/  USEL UR4, UR40, 0x1, UP0 ;  /* 0x0000000128047887 */ /* 0x000fc80008000000 */
[----:B------:R-:W-:-:S06]  /*1270*/  UIADD3 UR4, UR40, -UR4, URZ ;  /* 0x8000000428047290 */ /* 0x000fcc000fffe03f */
[----:B--23--:R-:W-:Y:S01]  /*1280*/  IMAD.U32 R0, RZ, RZ, UR4 ;  /* 0x00000004ff007e24 */ /* 0x00cfe2000f8e00ff */
[----:B------:R-:W-:Y:S05]  /*1290*/  WARPSYNC.ALL ;  /* 0x0000000000007948 */ /* 0x000fea0003800000 */
[----:B------:R-:W-:Y:S01]  /*12a0*/  ISETP.GE.AND P1, PT, R0, 0x1, PT ;  /* 0x000000010000780c */ /* 0x000fe20003f26270 */
[----:B------:R-:W-:Y:S01]  /*12b0*/  UIADD3 UR4, UR42, 0x30180, URZ ;  /* 0x000301802a047890 */ /* 0x000fe2000fffe03f */
[----:B------:R-:W-:Y:S01]  /*12c0*/  WARPGROUP.ARRIVE ;  /* 0x00000000000079c5 */ /* 0x000fe20000000000 */
[----:B------:R-:W-:Y:S01]  /*12d0*/  UMOV UR9, 0x40000040 ;  /* 0x4000004000097882 */ /* 0x000fe20000000000 */
[----:B------:R-:W-:Y:S01]  /*12e0*/  UMOV UR11, 0x40000040 ;  /* 0x40000040000b7882 */ /* 0x000fe20000000000 */
[----:B------:R-:W-:-:S04]  /*12f0*/  USHF.R.U32.HI UR4, URZ, 0x4, UR4 ;  /* 0x000000043f047899 */ /* 0x000fc80008011604 */
[----:B------:R-:W-:Y:S02]  /*1300*/  ULOP3.LUT UR5, UR4, 0x3fff, URZ, 0xc0, !UPT ;  /* 0x00003fff04057892 */ /* 0x000fe4000f8ec03f */
[----:B------:R-:W-:Y:S02]  /*1310*/  ULOP3.LUT UR4, UR41, 0x10000, URZ, 0xfc, !UPT ;  /* 0x0001000029047892 */ /* 0x000fe4000f8efc3f */
[----:B------:R-:W-:Y:S02]  /*1320*/  ULOP3.LUT UR5, UR5, 0x10000, URZ, 0xfc, !UPT ;  /* 0x0001000005057892 */ /* 0x000fe4000f8efc3f */
[----:B------:R-:W-:Y:S02]  /*1330*/  ULEA UR6, UR39, UR4, 0xb ;  /* 0x0000000427067291 */ /* 0x000fe4000f8e583f */
[----:B------:R-:W-:-:S05]  /*1340*/  ULEA UR7, UR39, UR5, 0xa ;  /* 0x0000000527077291 */ /* 0x000fca000f8e503f */
[----:B------:R-:W-:Y:S02]  /*1350*/  UMOV UR8, UR6 ;  /* 0x0000000600087c82 */ /* 0x000fe40008000000 */
[----:B------:R-:W-:Y:S02]  /*1360*/  UMOV UR10, UR7 ;  /* 0x00000007000a7c82 */ /* 0x000fe40008000000 */
[----:B------:R-:W-:Y:S01]  /*1370*/  HGMMA.64x128x16.F32.BF16 R88, gdesc[UR8], RZ, !UPT, gsb0 ;  /* 0x01e00000085879f0 */ /* 0x000fe2000c0018ff */
[----:B------:R-:W-:Y:S01]  /*1380*/  UIADD3 UR8, UR6, 0x400, URZ ;  /* 0x0000040006087890 */ /* 0x000fe2000fffe03f */
[----:B------:R-:W-:Y:S01]  /*1390*/  UMOV UR9, 0x40000040 ;  /* 0x4000004000097882 */ /* 0x000fe20000000000 */
[----:B------:R-:W-:Y:S02]  /*13a0*/  WARPGROUP.DEPBAR.LE gsb0, 0x0 ;  /* 0x00008000000079c5 */ /* 0x000fe40000010000 */
[----:B------:R-:W-:-:S07]  /*13b0*/  WARPGROUP.ARRIVE ;  /* 0x00000000000079c5 */ /* 0x000fce0000000000 */
[----:B------:R-:W-:Y:S01]  /*13c0*/  HGMMA.64x128x16.F32.BF16 R24, gdesc[UR8], RZ, !UPT, gsb0 ;  /* 0x01e00000081879f0 */ /* 0x000fe2000c0018ff */
[----:B------:R-:W-:Y:S02]  /*13d0*/  UIADD3 UR8, UR6, 0x2, URZ ;  /* 0x0000000206087890 */ /* 0x000fe4000fffe03f */
[----:B------:R-:W-:Y:S01]  /*13e0*/  UIADD3 UR10, UR7, 0x2, URZ ;  /* 0x00000002070a7890 */ /* 0x000fe2000fffe03f */
[----:B------:R-:W-:Y:S01]  /*13f0*/  UMOV UR9, 0x40000040 ;  /* 0x4000004000097882 */ /* 0x000fe20000000000 */
[----:B------:R-:W-:Y:S01]  /*1400*/  UMOV UR11, 0x40000040 ;  /* 0x40000040000b7882 */ /* 0x000fe20000000000 */
[----:B------:R-:W-:Y:S02]  /*1410*/  WARPGROUP.DEPBAR.LE gsb0, 0x0 ;  /* 0x00008000000079c5 */ /* 0x000fe40000010000 */
[----:B------:R-:W-:-:S06]  /*1420*/  WARPGROUP.ARRIVE ;  /* 0x00000000000079c5 */ /* 0x000fcc0000000000 */
[----:B------:R-:W-:Y:S01]  /*1430*/  HGMMA.64x128x16.F32.BF16 R88, gdesc[UR8], R88, gsb0 ;  /* 0x01e00000085879f0 */ /* 0x000fe20008001858 */
[----:B------:R-:W-:Y:S01]  /*1440*/  UIADD3 UR8, UR6, 0x402, URZ ;  /* 0x0000040206087890 */ /* 0x000fe2000fffe03f */
[----:B------:R-:W-:Y:S01]  /*1450*/  UMOV UR9, 0x40000040 ;  /* 0x4000004000097882 */ /* 0x000fe20000000000 */
[----:B------:R-:W-:Y:S02]  /*1460*/  WARPGROUP.DEPBAR.LE gsb0, 0x0 ;  /* 0x00008000000079c5 */ /* 0x000fe40000010000 */
[----:B------:R-:W-:-:S07]  /*1470*/  WARPGROUP.ARRIVE ;  /* 0x00000000000079c5 */ /* 0x000fce0000000000 */
[----:B------:R-:W-:Y:S01]  /*1480*/  HGMMA.64x128x16.F32.BF16 R24, gdesc[UR8], R24, gsb0 ;  /* 0x01e00000081879f0 */ /* 0x000fe20008001818 */
        /* <DEDUP_REMOVED lines=23> */
[----:B------:R-:W-:Y:S03]  /*1600*/  HGMMA.64x128x16.F32.BF16 R24, gdesc[UR8], R24, gsb0 ;  /* 0x01e00000081879f0 */ /* 0x000fe60008001818 */
[----:B------:R-:W-:Y:S02]  /*1610*/  WARPGROUP.DEPBAR.LE gsb0, 0x0 ;  /* 0x00008000000079c5 */ /* 0x000fe40000010000 */
[----:B------:R-:W-:Y:S05]  /*1620*/  @!P1 BRA `(.L_x_18) ;  /* 0x0000000400689947 */ /* 0x000fea0003800000 */
[----:B------:R-:W-:-:S04]  /*1630*/  UIADD3 UR6, UR39, 0x1, URZ ;  /* 0x0000000127067890 */ /* 0x000fc8000fffe03f */
[----:B------:R-:W-:-:S04]  /*1640*/  UISETP.NE.AND UP0, UPT, UR6, 0x6, UPT ;  /* 0x000000060600788c */ /* 0x000fc8000bf05270 */
[----:B------:R-:W-:Y:S02]  /*1650*/  USEL UR7, URZ, 0x1, UP0 ;  /* 0x000000013f077887 */ /* 0x000fe40008000000 */
[----:B------:R-:W-:Y:S02]  /*1660*/  USEL UR6, UR6, URZ, UP0 ;  /* 0x0000003f06067287 */ /* 0x000fe40008000000 */
[----:B------:R-:W-:-:S06]  /*1670*/  ULOP3.LUT UR7, UR38, UR7, URZ, 0x3c, !UPT ;  /* 0x0000000726077292 */ /* 0x000fcc000f8e3c3f */
[----:B01----:R-:W-:Y:S01]  /*1680*/  IMAD.U32 R5, RZ, RZ, UR7 ;  /* 0x00000007ff057e24 */ /* 0x003fe2000f8e00ff */
[----:B------:R-:W-:-:S06]  /*1690*/  UMOV UR7, UR39 ;  /* 0x0000002700077c82 */ /* 0x000fcc0008000000 */
.L_x_25:
[----:B01----:R-:W-:Y:S05]  /*16a0*/  @!P0 BRA `(.L_x_19) ;  /* 0x0000000000048947 */ /* 0x003fea0003800000 */
[----:B------:R-:W-:Y:S01]  /*16b0*/  BPT.TRAP 0x1 ;  /* 0x000000040000795c */ /* 0x000fe20000300000 */
.L_x_19:
[----:B------:R-:W0:Y:S01]  /*16c0*/  S2UR UR9, SR_CgaCtaId ;  /* 0x00000000000979c3 */ /* 0x000e220000008800 */
[----:B------:R-:W-:Y:S01]  /*16d0*/  UMOV UR8, 0x400 ;  /* 0x0000040000087882 */ /* 0x000fe20000000000 */
[----:B------:R-:W-:Y:S01]  /*16e0*/  SHF.L.U32 R3, R5, 0x1f, RZ ;  /* 0x0000001f05037819 */ /* 0x000fe200000006ff */
[----:B0-----:R-:W-:-:S04]  /*16f0*/  ULEA UR14, UR9, UR8, 0x18 ;  /* 0x00000008090e7291 */ /* 0x001fc8000f8ec03f */
[----:B------:R-:W-:-:S09]  /*1700*/  ULEA UR8, UR6, UR14, 0x3 ;  /* 0x0000000e06087291 */ /* 0x000fd2000f8e183f */
[----:B------:R0:W1:Y:S01]  /*1710*/  SYNCS.PHASECHK.TRANS64.TRYWAIT P1, [UR8], R3 ;  /* 0x00000003ff0075a7 */ /* 0x0000620008020148 */
[----:B------:R-:W-:Y:S05]  /*1720*/  @!P0 BRA `(.L_x_20) ;  /* 0x0000000000048947 */ /* 0x000fea0003800000 */
[----:B------:R-:W-:Y:S01]  /*1730*/  BPT.TRAP 0x1 ;  /* 0x000000040000795c */ /* 0x000fe20000300000 */
.L_x_20:
[----:B-1----:R-:W-:Y:S05]  /*1740*/  @P1 BRA `(.L_x_21) ;  /* 0x0000000000081947 */ /* 0x002fea0003800000 */
[----:B------:R-:W1:Y:S02]  /*1750*/  SYNCS.PHASECHK.TRANS64.TRYWAIT P1, [UR8], R3 ;  /* 0x00000003ff0075a7 */ /* 0x000e640008020148 */
[----:B-1----:R-:W-:Y:S05]  /*1760*/  @!P1 BRA `(.L_x_22) ;  /* 0x000000ac00149947 */ /* 0x002fea0003800000 */
.L_x_21:
[----:B------:R-:W-:Y:S01]  /*1770*/  ULEA UR12, UR6, UR4, 0xb ;  /* 0x00000004060c7291 */ /* 0x000fe2000f8e583f */
[----:B------:R-:W-:Y:S01]  /*1780*/  WARPGROUP.ARRIVE ;  /* 0x00000000000079c5 */ /* 0x000fe20000000000 */
[----:B------:R-:W-:Y:S01]  /*1790*/  ULEA UR13, UR6, UR5, 0xa ;  /* 0x00000005060d7291 */ /* 0x000fe2000f8e503f */
[----:B------:R-:W-:Y:S01]  /*17a0*/  UMOV UR9, 0x40000040 ;  /* 0x4000004000097882 */ /* 0x000fe20000000000 */
[----:B------:R-:W-:-:S03]  /*17b0*/  UMOV UR11, 0x40000040 ;  /* 0x40000040000b7882 */ /* 0x000fc60000000000 */
[----:B------:R-:W-:Y:S02]  /*17c0*/  UMOV UR8, UR12 ;  /* 0x0000000c00087c82 */ /* 0x000fe40008000000 */
[----:B------:R-:W-:Y:S02]  /*17d0*/  UMOV UR10, UR13 ;  /* 0x0000000d000a7c82 */ /* 0x000fe40008000000 */
        /* <DEDUP_REMOVED lines=44> */
[----:B------:R-:W-:Y:S01]  /*1aa0*/  BPT.TRAP 0x1 ;  /* 0x000000040000795c */ /* 0x000fe20000300000 */
.L_x_23:
[----:B------:R-:W-:Y:S01]  /*1ab0*/  ULEA UR8, UR7, UR14, 0x3 ;  /* 0x0000000e07087291 */ /* 0x000fe2000f8e183f */
[----:B------:R-:W-:-:S03]  /*1ac0*/  ISETP.GT.U32.AND P1, PT, R19, 0x1, PT ;  /* 0x000000011300780c */ /* 0x000fc60003f24070 */
[----:B------:R-:W-:-:S04]  /*1ad0*/  UIADD3 UR8, UR8, 0x30, URZ ;  /* 0x0000003008087890 */ /* 0x000fc8000fffe03f */
[----:B------:R-:W-:-:S09]  /*1ae0*/  UPRMT UR8, URZ, 0x654, UR8 ;  /* 0x000006543f087896 */ /* 0x000fd20008000008 */
[----:B------:R-:W-:Y:S01]  /*1af0*/  SYNCS.ARRIVE.TRANS64.RED.A1T0 RZ, [UR8], RZ ;  /* 0x000000ffffff79a7 */ /* 0x000fe20008100408 */
[----:B------:R-:W-:Y:S05]  /*1b00*/  @P1 BRA `(.L_x_24) ;  /* 0x0000000000041947 */ /* 0x000fea0003800000 */
[----:B------:R-:W-:Y:S01]  /*1b10*/  BPT.TRAP 0x1 ;  /* 0x000000040000795c */ /* 0x000fe20000300000 */
.L_x_24:
[----:B------:R-:W-:Y:S01]  /*1b20*/  UIADD3 UR6, UR6, 0x1, URZ ;  /* 0x0000000106067890 */ /* 0x000fe2000fffe03f */
[C---:B------:R-:W-:Y:S01]  /*1b30*/  ISETP.GT.AND P1, PT, R0.reuse, 0x1, PT ;  /* 0x000000010000780c */ /* 0x040fe20003f24270 */
[----:B------:R-:W-:Y:S01]  /*1b40*/  UIADD3 UR7, UR7, 0x1, URZ ;  /* 0x0000000107077890 */ /* 0x000fe2000fffe03f */
[----:B------:R-:W-:Y:S01]  /*1b50*/  VIADD R0, R0, 0xffffffff ;  /* 0xffffffff00007836 */ /* 0x000fe20000000000 */
[----:B------:R-:W-:Y:S02]  /*1b60*/  UISETP.NE.AND UP0, UPT, UR6, 0x6, UPT ;  /* 0x000000060600788c */ /* 0x000fe4000bf05270 */
[----:B------:R-:W-:Y:S02]  /*1b70*/  UISETP.NE.AND UP1, UPT, UR7, 0x6, UPT ;  /* 0x000000060700788c */ /* 0x000fe4000bf25270 */
[----:B------:R-:W-:Y:S02]  /*1b80*/  USEL UR8, URZ, 0x1, UP0 ;  /* 0x000000013f087887 */ /* 0x000fe40008000000 */
[----:B------:R-:W-:-:S02]  /*1b90*/  USEL UR6, UR6, URZ, UP0 ;  /* 0x0000003f06067287 */ /* 0x000fc40008000000 */
[----:B------:R-:W-:Y:S02]  /*1ba0*/  USEL UR7, UR7, URZ, UP1 ;  /* 0x0000003f07077287 */ /* 0x000fe40008800000 */
[----:B------:R-:W-:Y:S01]  /*1bb0*/  LOP3.LUT R5, R5, UR8, RZ, 0x3c, !PT ;  /* 0x0000000805057c12 */ /* 0x000fe2000f8e3cff */
[----:B------:R-:W-:Y:S09]  /*1bc0*/  @P1 BRA `(.L_x_25) ;  /* 0xfffffff800b41947 */ /* 0x000ff2000383ffff */
.L_x_18:
[----:B------:R-:W2:Y:S02]  /*1bd0*/  LDC R0, c[0x0][0x28c] ;  /* 0x0000a300ff007b82 */ /* 0x000ea40000000800 */
[----:B--2---:R-:W-:-:S13]  /*1be0*/  ISETP.GE.AND P1, PT, R0, 0x1, PT ;  /* 0x000000010000780c */ /* 0x004fda0003f26270 */
[----:B------:R-:W-:Y:S05]  /*1bf0*/  @!P1 BRA `(.L_x_26) ;  /* 0x0000000000489947 */ /* 0x000fea0003800000 */
[----:B------:R-:W-:Y:S05]  /*1c00*/  @!P0 BRA `(.L_x_27) ;  /* 0x0000000000048947 */ /* 0x000fea0003800000 */
[----:B------:R-:W-:Y:S01]  /*1c10*/  BPT.TRAP 0x1 ;  /* 0x000000040000795c */ /* 0x000fe20000300000 */
.L_x_27:
[----:B------:R-:W2:Y:S01]  /*1c20*/  S2UR UR7, SR_CgaCtaId ;  /* 0x00000000000779c3 */ /* 0x000ea20000008800 */
[----:B------:R-:W-:Y:S01]  /*1c30*/  UISETP.LT.AND UP0, UPT, UR40, 0x1, UPT ;  /* 0x000000012800788c */ /* 0x000fe2000bf01270 */
[----:B------:R-:W-:-:S03]  /*1c40*/  ISETP.GT.U32.AND P0, PT, R19, 0x1, PT ;  /* 0x000000011300780c */ /* 0x000fc60003f04070 */
[----:B------:R-:W-:-:S04]  /*1c50*/  USEL UR6, UR40, 0x1, UP0 ;  /* 0x0000000128067887 */ /* 0x000fc80008000000 */
[----:B------:R-:W-:-:S04]  /*1c60*/  UIADD3 UR6, UR39, UR40, -UR6 ;  /* 0x0000002827067290 */ /* 0x000fc8000fffe806 */
[----:B------:R-:W-:-:S04]  /*1c70*/  UIMAD.WIDE.U32 UR4, UR6, -0x55555555, URZ ;  /* 0xaaaaaaab060478a5 */ /* 0x000fc8000f8e003f */
[----:B------:R-:W-:-:S03]  /*1c80*/  USHF.R.U32.HI UR4, URZ, 0x2, UR5 ;  /* 0x000000023f047899 */ /* 0x000fc60008011605 */
[----:B------:R-:W-:Y:S01]  /*1c90*/  UMOV UR5, 0x400 ;  /* 0x0000040000057882 */ /* 0x000fe20000000000 */
[----:B------:R-:W-:Y:S02]  /*1ca0*/  UIMAD UR6, UR4, -0x6, UR6 ;  /* 0xfffffffa040678a4 */ /* 0x000fe4000f8e0206 */
[----:B--2---:R-:W-:-:S04]  /*1cb0*/  ULEA UR5, UR7, UR5, 0x18 ;  /* 0x0000000507057291 */ /* 0x004fc8000f8ec03f */
[----:B------:R-:W-:-:S04]  /*1cc0*/  ULEA UR6, UR6, UR5, 0x3 ;  /* 0x0000000506067291 */ /* 0x000fc8000f8e183f */
[----:B------:R-:W-:-:S04]  /*1cd0*/  UIADD3 UR6, UR6, 0x30, URZ ;  /* 0x0000003006067890 */ /* 0x000fc8000fffe03f */
[----:B------:R-:W-:-:S09]  /*1ce0*/  UPRMT UR6, URZ, 0x654, UR6 ;  /* 0x000006543f067896 */ /* 0x000fd20008000006 */
[----:B------:R-:W-:Y:S01]  /*1cf0*/  SYNCS.ARRIVE.TRANS64.RED.A1T0 RZ, [UR6], RZ ;  /* 0x000000ffffff79a7 */ /* 0x000fe20008100406 */
[----:B------:R-:W-:Y:S05]  /*1d00*/  @P0 BRA `(.L_x_26) ;  /* 0x0000000000040947 */ /* 0x000fea0003800000 */
[----:B------:R-:W-:Y:S01]  /*1d10*/  BPT.TRAP 0x1 ;  /* 0x000000040000795c */ /* 0x000fe20000300000 */
.L_x_26:
[----:B------:R-:W2:Y:S01]  /*1d20*/  LDC R6, c[0x0][0x288] ;  /* 0x0000a200ff067b82 */ /* 0x000ea20000000800 */
[----:B01----:R-:W-:Y:S01]  /*1d30*/  LOP3.LUT R4, R18, 0x60, RZ, 0xc0, !PT ;  /* 0x0000006012047812 */ /* 0x003fe200078ec0ff */
[----:B------:R-:W-:Y:S01]  /*1d40*/  IMAD.SHL.U32 R13, R153, 0x80, RZ ;  /* 0x00000080990d7824 */ /* 0x000fe200078e00ff */
[----:B------:R-:W-:Y:S01]  /*1d50*/  UIADD3 UR39, UR40, UR39, URZ ;  /* 0x0000002728277290 */ /* 0x000fe2000fffe03f */
[----:B------:R-:W-:Y:S01]  /*1d60*/  SHF.R.U32.HI R3, RZ, 0x2, R18 ;  /* 0x00000002ff037819 */ /* 0x000fe20000011612 */
[----:B------:R-:W-:Y:S01]  /*1d70*/  IMAD.SHL.U32 R15, R152, 0x100, RZ ;  /* 0x00000100980f7824 */ /* 0x000fe200078e00ff */
[----:B------:R-:W-:Y:S01]  /*1d80*/  SHF.R.U32.HI R10, RZ, 0x1, R4 ;  /* 0x00000001ff0a7819 */ /* 0x000fe20000011604 */
[----:B------:R-:W-:Y:S01]  /*1d90*/  UISETP.GT.U32.AND UP0, UPT, UR39, 0x5, UPT ;  /* 0x000000052700788c */ /* 0x000fe2000bf04070 */
[----:B------:R-:W-:Y:S01]  /*1da0*/  LOP3.LUT R4, R18, 0x3, RZ, 0xc0, !PT ;  /* 0x0000000312047812 */ /* 0x000fe200078ec0ff */
[----:B------:R-:W-:Y:S01]  /*1db0*/  ULDC UR7, c[0x0][0x284] ;  /* 0x0000a10000077ab9 */ /* 0x000fe20000000800 */
[----:B------:R-:W-:Y:S01]  /*1dc0*/  LOP3.LUT R0, R22, 0x1, RZ, 0xc0, !PT ;  /* 0x0000000116007812 */ /* 0x000fe200078ec0ff */
[----:B------:R-:W-:Y:S01]  /*1dd0*/  UISETP.LT.U32.AND UP0, UPT, UR40, 0x6, UP0 ;  /* 0x000000062800788c */ /* 0x000fe20008701070 */
[----:B------:R-:W-:Y:S01]  /*1de0*/  LOP3.LUT R3, R3, 0x7, RZ, 0xc0, !PT ;  /* 0x0000000703037812 */ /* 0x000fe200078ec0ff */
[----:B------:R-:W-:Y:S01]  /*1df0*/  UISETP.GE.U32.AND UP1, UPT, UR40, 0x6, UPT ;  /* 0x000000062800788c */ /* 0x000fe2000bf26070 */
[----:B------:R-:W-:Y:S01]  /*1e00*/  SHF.R.S32.HI R21, RZ, 0x1f, R23 ;  /* 0x0000001fff157819 */ /* 0x000fe20000011417 */
[----:B------:R-:W-:Y:S01]  /*1e10*/  IMAD.SHL.U32 R8, R0, 0x40, RZ ;  /* 0x0000004000087824 */ /* 0x000fe200078e00ff */
[----:B------:R-:W-:Y:S01]  /*1e20*/  IADD3 R5, RZ, -R10, -R3 ;  /* 0x8000000aff057210 */ /* 0x000fe20007ffe803 */
[----:B------:R-:W-:Y:S01]  /*1e30*/  ULDC.64 UR8, c[0x0][0x5d0] ;  /* 0x0001740000087ab9 */ /* 0x000fe20000000a00 */
[----:B------:R-:W-:-:S02]  /*1e40*/  UIMAD.WIDE.U32 UR4, UR39, -0x55555555, URZ ;  /* 0xaaaaaaab270478a5 */ /* 0x000fc4000f8e003f */
[----:B------:R-:W-:Y:S01]  /*1e50*/  USEL UR6, URZ, 0x1, !UP0 ;  /* 0x000000013f067887 */ /* 0x000fe2000c000000 */
[----:B------:R-:W-:Y:S01]  /*1e60*/  LOP3.LUT R3, R8, 0x40, R3, 0xe2, !PT ;  /* 0x0000004008037812 */ /* 0x000fe200078ee203 */
[----:B------:R-:W-:Y:S01]  /*1e70*/  IMAD.WIDE R8, R152, 0x100, RZ ;  /* 0x0000010098087825 */ /* 0x000fe200078e02ff */
[----:B------:R-:W-:Y:S01]  /*1e80*/  USHF.R.U32.HI UR4, URZ, 0x2, UR5 ;  /* 0x000000023f047899 */ /* 0x000fe20008011605 */
[----:B--2---:R-:W-:Y:S01]  /*1e90*/  ISETP.GE.AND P0, PT, R13, R6, PT ;  /* 0x000000060d00720c */ /* 0x004fe20003f06270 */
[----:B------:R-:W-:Y:S01]  /*1ea0*/  ULOP3.LUT UR38, UR38, UR6, URZ, 0x3c, !UPT ;  /* 0x0000000626267292 */ /* 0x000fe2000f8e3c3f */
[----:B------:R-:W-:Y:S01]  /*1eb0*/  IMAD R12, R4, -0x2, R6 ;  /* 0xfffffffe040c7824 */ /* 0x000fe200078e0206 */
[----:B------:R-:W-:Y:S01]  /*1ec0*/  LOP3.LUT R153, R8, R3, R10, 0xfe, !PT ;  /* 0x0000000308997212 */ /* 0x000fe200078efe0a */
[----:B------:R-:W-:Y:S01]  /*1ed0*/  IMAD.SHL.U32 R6, R18, 0x2, RZ ;  /* 0x0000000212067824 */ /* 0x000fe200078e00ff */
[----:B------:R-:W-:Y:S01]  /*1ee0*/  ISETP.GE.OR P0, PT, R15, UR7, P0 ;  /* 0x000000070f007c0c */ /* 0x000fe20008706670 */
[----:B------:R-:W-:Y:S01]  /*1ef0*/  IMAD R4, R21, UR8, RZ ;  /* 0x0000000815047c24 */ /* 0x000fe2000f8e02ff */
[----:B------:R-:W-:Y:S01]  /*1f00*/  UIMAD UR39, UR4, -0x6, UR39 ;  /* 0xfffffffa042778a4 */ /* 0x000fe2000f8e0227 */
[----:B------:R-:W-:Y:S01]  /*1f10*/  IMAD R0, R0, -0x40, R5 ;  /* 0xffffffc000007824 */ /* 0x000fe200078e0205 */
[----:B------:R-:W-:Y:S01]  /*1f20*/  LOP3.LUT R6, R13, 0x6, R6, 0xf8, !PT ;  /* 0x000000060d067812 */ /* 0x000fe200078ef806 */
[----:B------:R-:W-:Y:S01]  /*1f30*/  IMAD R11, R23, UR9, R4 ;  /* 0x00000009170b7c24 */ /* 0x000fe2000f8e0204 */
[----:B------:R-:W-:Y:S01]  /*1f40*/  @UP1 ULOP3.LUT UR38, UR38, 0x1, UR4, 0x78, !UPT ;  /* 0x0000000126261892 */ /* 0x000fe2000f8e7804 */
[----:B------:R-:W-:Y:S01]  /*1f50*/  IMAD.MOV.U32 R152, RZ, RZ, -0x1 ;  /* 0xffffffffff987424 */ /* 0x000fe200078e00ff */
[----:B------:R-:W-:-:S02]  /*1f60*/  SHF.R.S32.HI R7, RZ, 0x1f, R6 ;  /* 0x0000001fff077819 */ /* 0x000fc40000011406 */
[----:B------:R-:W-:Y:S01]  /*1f70*/  IADD3 R3, -R15, UR7, R0 ;  /* 0x000000070f037c10 */ /* 0x000fe2000fffe100 */
[----:B------:R-:W-:Y:S02]  /*1f80*/  IMAD.IADD R0, R12, 0x1, -R13 ;  /* 0x000000010c007824 */ /* 0x000fe400078e0a0d */
[----:B------:R-:W-:-:S04]  /*1f90*/  IMAD.WIDE.U32 R4, R23, UR8, R6 ;  /* 0x0000000817047c25 */ /* 0x000fc8000f8e0006 */
[----:B------:R-:W-:Y:S01]  /*1fa0*/  IMAD.MOV.U32 R10, RZ, RZ, R4 ;  /* 0x000000ffff0a7224 */ /* 0x000fe200078e0004 */
[----:B------:R-:W-:Y:S01]  /*1fb0*/  IADD3 R11, R5, R11, RZ ;  /* 0x0000000b050b7210 */ /* 0x000fe20007ffe0ff */
[----:B------:R-:W-:Y:S06]  /*1fc0*/  @P0 BRA `(.L_x_28) ;  /* 0x00000084006c0947 */ /* 0x000fec0003800000 */
[----:B------:R-:W0:Y:S01]  /*1fd0*/  LDC.64 R4, c[0x0][0x5c8] ;  /* 0x00017200ff047b82 */ /* 0x000e220000000a00 */
[----:B-----5:R-:W-:Y:S01]  /*1fe0*/  FSETP.NEU.AND P0, PT, R155, RZ, PT ;  /* 0x000000ff9b00720b */ /* 0x020fe20003f0d000 */
[----:B------:R-:W-:Y:S01]  /*1ff0*/  BSSY B0, `(.L_x_28) ;  /* 0x0000858000007945 */ /* 0x000fe20003800000 */
[----:B------:R-:W-:-:S04]  /*2000*/  ISETP.GT.AND P3, PT, R3, RZ, PT ;  /* 0x000000ff0300720c */ /* 0x000fc80003f64270 */
[----:B------:R-:W-:Y:S01]  /*2010*/  ISETP.GT.AND P1, PT, R0, RZ, P3 ;  /* 0x000000ff0000720c */ /* 0x000fe20001f24270 */
[-C--:B0-----:R-:W-:Y:S02]  /*2020*/  IMAD R12, R9, R4.reuse, RZ ;  /* 0x00000004090c7224 */ /* 0x081fe400078e02ff */
[----:B------:R-:W-:-:S04]  /*2030*/  IMAD.WIDE.U32 R166, R153, R4, R10 ;  /* 0x0000000499a67225 */ /* 0x000fc800078e000a */
[----:B------:R-:W-:-:S04]  /*2040*/  IMAD R11, R153, R5, R12 ;  /* 0x00000005990b7224 */ /* 0x000fc800078e020c */
[----:B------:R-:W-:Y:S01]  /*2050*/  IMAD.IADD R169, R167, 0x1, R11 ;  /* 0x00000001a7a97824 */ /* 0x000fe200078e020b */
[----:B------:R-:W-:Y:S06]  /*2060*/  @!P0 BRA `(.L_x_29) ;  /* 0x00000060000c8947 */ /* 0x000fec0003800000 */
[----:B------:R-:W0:Y:S01]  /*2070*/  LDC.64 R12, c[0x0][0x5b8] ;  /* 0x00016e00ff0c7b82 */ /* 0x000e220000000a00 */
[----:B------:R-:W-:-:S07]  /*2080*/  ULDC.64 UR4, c[0x0][0x5c0] ;  /* 0x0001700000047ab9 */ /* 0x000fce0000000a00 */
[----:B------:R-:W1:Y:S08]  /*2090*/  LDC.64 R14, c[0x0][0x5b0] ;  /* 0x00016c00ff0e7b82 */ /* 0x000e700000000a00 */
[----:B------:R-:W2:Y:S01]  /*20a0*/  LDC.64 R10, c[0x0][0x5a8] ;  /* 0x00016a00ff0a7b82 */ /* 0x000ea20000000a00 */
[----:B0-----:R-:W-:-:S04]  /*20b0*/  IMAD R20, R21, R12, RZ ;  /* 0x0000000c15147224 */ /* 0x001fc800078e02ff */
[C---:B------:R-:W-:Y:S02]  /*20c0*/  IMAD R13, R23.reuse, R13, R20 ;  /* 0x0000000d170d7224 */ /* 0x040fe400078e0214 */
[----:B------:R-:W-:-:S04]  /*20d0*/  IMAD.WIDE.U32 R20, R23, R12, R6 ;  /* 0x0000000c17147225 */ /* 0x000fc800078e0006 */
[----:B-1----:R-:W-:Y:S02]  /*20e0*/  IMAD R156, R9, R14, RZ ;  /* 0x0000000e099c7224 */ /* 0x002fe400078e02ff */
[----:B------:R-:W-:Y:S02]  /*20f0*/  IMAD.IADD R157, R21, 0x1, R13 ;  /* 0x00000001159d7824 */ /* 0x000fe400078e020d */
[----:B------:R-:W-:Y:S02]  /*2100*/  IMAD R167, R153, R15, R156 ;  /* 0x0000000f99a77224 */ /* 0x000fe400078e029c */
[----:B------:R-:W-:-:S04]  /*2110*/  IMAD.MOV.U32 R156, RZ, RZ, R20 ;  /* 0x000000ffff9c7224 */ /* 0x000fc800078e0014 */
[----:B------:R-:W-:-:S04]  /*2120*/  IMAD.WIDE.U32 R158, R153, R14, R156 ;  /* 0x0000000e999e7225 */ /* 0x000fc800078e009c */
[----:B------:R-:W-:Y:S01]  /*2130*/  IMAD.IADD R159, R159, 0x1, R167 ;  /* 0x000000019f9f7824 */ /* 0x000fe200078e02a7 */
[----:B--2---:R-:W-:-:S04]  /*2140*/  LEA R160, P0, R158, R10, 0x1 ;  /* 0x0000000a9ea07211 */ /* 0x004fc800078008ff */
[----:B------:R-:W-:-:S05]  /*2150*/  LEA.HI.X R161, R158, R11, R159, 0x1, P0 ;  /* 0x0000000b9ea17211 */ /* 0x000fca00000f0c9f */
[----:B------:R-:W2:Y:S01]  /*2160*/  @P1 LDG.E.LTC128B.U16 R165, desc[UR36][R160.64] ;  /* 0x00000024a0a51981 */ /* 0x000ea2000c1e1520 */
[----:B------:R-:W-:Y:S01]  /*2170*/  IMAD.WIDE.U32 R162, R153, R14, R6 ;  /* 0x0000000e99a27225 */ /* 0x000fe200078e0006 */
[----:B------:R-:W-:Y:S01]  /*2180*/  ISETP.GT.AND P2, PT, R0, 0x1, P3 ;  /* 0x000000010000780c */ /* 0x000fe20001f44270 */
[----:B------:R-:W-:Y:S02]  /*2190*/  BSSY B1, `(.L_x_30) ;  /* 0x0000012000017945 */ /* 0x000fe40003800000 */
[----:B------:R-:W-:Y:S02]  /*21a0*/  IMAD.IADD R163, R167, 0x1, R163 ;  /* 0x00000001a7a37824 */ /* 0x000fe400078e02a3 */
[----:B------:R-:W-:-:S04]  /*21b0*/  IMAD.WIDE.U32 R162, R23, R12, R162 ;  /* 0x0000000c17a27225 */ /* 0x000fc800078e00a2 */
[----:B--2---:R-:W-:-:S04]  /*21c0*/  IMAD.U32 R158, R165, 0x10000, RZ ;  /* 0x00010000a59e7824 */ /* 0x004fc800078e00ff */
[----:B------:R-:W-:Y:S01]  /*21d0*/  FMUL R159, R158, R155 ;  /* 0x0000009b9e9f7220 */ /* 0x000fe20000400000 */
[----:B------:R-:W-:-:S03]  /*21e0*/  LEA R158, P0, R166, UR4, 0x1 ;  /* 0x00000004a69e7c11 */ /* 0x000fc6000f8008ff */
[----:B------:R-:W-:Y:S01]  /*21f0*/  FFMA R159, R88, R154, R159 ;  /* 0x0000009a589f7223 */ /* 0x000fe2000000009f */
[----:B------:R-:W-:-:S04]  /*2200*/  IADD3 R88, R13, R163, RZ ;  /* 0x000000a30d587210 */ /* 0x000fc80007ffe0ff */
[----:B------:R-:W-:Y:S02]  /*2210*/  F2FP.BF16.F32.PACK_AB R161, RZ, R159 ;  /* 0x0000009fffa1723e */ /* 0x000fe400000010ff */
[----:B------:R-:W-:Y:S02]  /*2220*/  LEA.HI.X R159, R166, UR5, R169, 0x1, P0 ;  /* 0x00000005a69f7c11 */ /* 0x000fe400080f0ca9 */
[----:B------:R-:W-:Y:S02]  /*2230*/  PRMT R163, R161, 0x7610, R163 ;  /* 0x00007610a1a37816 */ /* 0x000fe400000000a3 */
[----:B------:R-:W-:-:S03]  /*2240*/  LEA R160, P0, R162, R10, 0x1 ;  /* 0x0000000aa2a07211 */ /* 0x000fc600078008ff */
[----:B------:R0:W-:Y:S01]  /*2250*/  @P1 STG.E.U16 desc[UR36][R158.64], R163 ;  /* 0x000000a39e001986 */ /* 0x0001e2000c101524 */
[----:B------:R-:W-:Y:S01]  /*2260*/  LEA.HI.X R161, R162, R11, R88, 0x1, P0 ;  /* 0x0000000ba2a17211 */ /* 0x000fe200000f0c58 */
[C---:B------:R-:W-:Y:S01]  /*2270*/  IMAD.SHL.U32 R162, R14.reuse, 0x8, RZ ;  /* 0x000000080ea27824 */ /* 0x040fe200078e00ff */
[----:B0-----:R-:W-:Y:S01]  /*2280*/  SHF.L.U64.HI R163, R14, 0x3, R15 ;  /* 0x000000030ea37819 */ /* 0x001fe2000001020f */
[----:B------:R-:W-:Y:S06]  /*2290*/  @!P2 BRA `(.L_x_31) ;  /* 0x000000000004a947 */ /* 0x000fec0003800000 */
[----:B------:R0:W5:Y:S02]  /*22a0*/  LDG.E.LTC128B.U16 R165, desc[UR36][R160.64+0x2] ;  /* 0x00000224a0a57981 */ /* 0x000164000c1e1520 */
.L_x_31:
[----:B------:R-:W-:Y:S05]  /*22b0*/  BSYNC B1 ;  /* 0x0000000000017941 */ /* 0x000fea0003800000 */
.L_x_30:
[----:B-----5:R-:W-:Y:S01]  /*22c0*/  IMAD.U32 R88, R165, 0x10000, RZ ;  /* 0x00010000a5587824 */ /* 0x020fe200078e00ff */
[----:B------:R-:W-:Y:S01]  /*22d0*/  ISETP.GT.AND P0, PT, R3, 0x8, PT ;  /* 0x000000080300780c */ /* 0x000fe20003f04270 */
[----:B------:R-:W-:Y:S01]  /*22e0*/  IMAD.WIDE.U32 R170, R153, R14, R162 ;  /* 0x0000000e99aa7225 */ /* 0x000fe200078e00a2 */
[----:B------:R-:W-:-:S03]  /*22f0*/  PRMT R172, R165, 0x7610, R172 ;  /* 0x00007610a5ac7816 */ /* 0x000fc600000000ac */
[----:B------:R-:W-:Y:S01]  /*2300*/  FMUL R88, R88, R155 ;  /* 0x0000009b58587220 */ /* 0x000fe20000400000 */
[----:B------:R-:W-:Y:S01]  /*2310*/  ISETP.GT.AND P1, PT, R0, RZ, P0 ;  /* 0x000000ff0000720c */ /* 0x000fe20000724270 */
[----:B------:R-:W-:Y:S01]  /*2320*/  IMAD.IADD R169, R167, 0x1, R171 ;  /* 0x00000001a7a97824 */ /* 0x000fe200078e02ab */
[----:B------:R-:W-:Y:S01]  /*2330*/  IADD3 R166, P4, R20, R170, RZ ;  /* 0x000000aa14a67210 */ /* 0x000fe20007f9e0ff */
[----:B------:R-:W-:-:S04]  /*2340*/  FFMA R89, R89, R154, R88 ;  /* 0x0000009a59597223 */ /* 0x000fc80000000058 */
[----:B------:R-:W-:Y:S01]  /*2350*/  IMAD.X R167, R169, 0x1, R157, P4 ;  /* 0x00000001a9a77824 */ /* 0x000fe200020e069d */
[----:B------:R-:W-:Y:S02]  /*2360*/  F2FP.BF16.F32.PACK_AB R168, RZ, R89 ;  /* 0x00000059ffa8723e */ /* 0x000fe400000010ff */
[----:B------:R-:W-:Y:S02]  /*2370*/  LEA R88, P4, R166, R10, 0x1 ;  /* 0x0000000aa6587211 */ /* 0x000fe400078808ff */
[----:B------:R-:W-:Y:S02]  /*2380*/  PRMT R171, R168, 0x7610, R171 ;  /* 0x00007610a8ab7816 */ /* 0x000fe400000000ab */
[----:B------:R-:W-:-:S03]  /*2390*/  LEA.HI.X R89, R166, R11, R167, 0x1, P4 ;  /* 0x0000000ba6597211 */ /* 0x000fc600020f0ca7 */
[----:B------:R1:W-:Y:S04]  /*23a0*/  @P2 STG.E.U16 desc[UR36][R158.64+0x2], R171 ;  /* 0x000002ab9e002986 */ /* 0x0003e8000c101524 */
[----:B------:R2:W3:Y:S01]  /*23b0*/  @P1 LDG.E.LTC128B.U16 R172, desc[UR36][R88.64] ;  /* 0x0000002458ac1981 */ /* 0x0004e2000c1e1520 */
[----:B------:R-:W-:Y:S01]  /*23c0*/  IMAD.SHL.U32 R165, R4, 0x10, RZ ;  /* 0x0000001004a57824 */ /* 0x000fe200078e00ff */
[----:B------:R-:W-:Y:S01]  /*23d0*/  IADD3 R170, P2, R6, R170, RZ ;  /* 0x000000aa06aa7210 */ /* 0x000fe20007f5e0ff */
[----:B------:R-:W-:Y:S03]  /*23e0*/  BSSY B1, `(.L_x_32) ;  /* 0x0000011000017945 */ /* 0x000fe60003800000 */
[----:B------:R-:W-:Y:S01]  /*23f0*/  IADD3 R168, P4, R165, R158, RZ ;  /* 0x0000009ea5a87210 */ /* 0x000fe20007f9e0ff */
[----:B-1----:R-:W-:Y:S01]  /*2400*/  IMAD.X R171, R7, 0x1, R169, P2 ;  /* 0x0000000107ab7824 */ /* 0x002fe200010e06a9 */
[----:B------:R-:W-:Y:S01]  /*2410*/  ISETP.GT.AND P2, PT, R0, 0x1, P0 ;  /* 0x000000010000780c */ /* 0x000fe20000744270 */
[----:B------:R-:W-:-:S03]  /*2420*/  IMAD.WIDE.U32 R170, R23, R12, R170 ;  /* 0x0000000c17aa7225 */ /* 0x000fc600078e00aa */
[----:B--2---:R-:W-:Y:S01]  /*2430*/  LEA R88, P5, R170, R10, 0x1 ;  /* 0x0000000aaa587211 */ /* 0x004fe200078a08ff */
[----:B---3--:R-:W-:-:S04]  /*2440*/  IMAD.U32 R166, R172, 0x10000, RZ ;  /* 0x00010000aca67824 */ /* 0x008fc800078e00ff */
[----:B------:R-:W-:Y:S01]  /*2450*/  FMUL R167, R166, R155 ;  /* 0x0000009ba6a77220 */ /* 0x000fe20000400000 */
[----:B------:R-:W-:-:S03]  /*2460*/  IMAD.IADD R166, R13, 0x1, R171 ;  /* 0x000000010da67824 */ /* 0x000fc600078e02ab */
[----:B------:R-:W-:Y:S01]  /*2470*/  FFMA R90, R90, R154, R167 ;  /* 0x0000009a5a5a7223 */ /* 0x000fe200000000a7 */
[----:B------:R-:W-:Y:S02]  /*2480*/  SHF.L.U64.HI R167, R4, 0x4, R5 ;  /* 0x0000000404a77819 */ /* 0x000fe40000010205 */
[----:B------:R-:W-:Y:S02]  /*2490*/  LEA.HI.X R89, R170, R11, R166, 0x1, P5 ;  /* 0x0000000baa597211 */ /* 0x000fe400028f0ca6 */
[----:B------:R-:W-:Y:S01]  /*24a0*/  F2FP.BF16.F32.PACK_AB R90, RZ, R90 ;  /* 0x0000005aff5a723e */ /* 0x000fe200000010ff */
[----:B------:R-:W-:-:S05]  /*24b0*/  IMAD.X R169, R167, 0x1, R159, P4 ;  /* 0x00000001a7a97824 */ /* 0x000fca00020e069f */
[----:B------:R1:W-:Y:S01]  /*24c0*/  @P1 STG.E.U16 desc[UR36][R168.64], R90 ;  /* 0x0000005aa8001986 */ /* 0x0003e2000c101524 */
[----:B------:R-:W-:Y:S05]  /*24d0*/  @!P2 BRA `(.L_x_33) ;  /* 0x000000000004a947 */ /* 0x000fea0003800000 */
[----:B------:R2:W5:Y:S02]  /*24e0*/  LDG.E.LTC128B.U16 R172, desc[UR36][R88.64+0x2] ;  /* 0x0000022458ac7981 */ /* 0x000564000c1e1520 */
.L_x_33:
[----:B------:R-:W-:Y:S05]  /*24f0*/  BSYNC B1 ;  /* 0x0000000000017941 */ /* 0x000fea0003800000 */
.L_x_32:
[----:B-1---5:R-:W-:Y:S01]  /*2500*/  SHF.L.U32 R90, R172, 0x10, RZ ;  /* 0x00000010ac5a7819 */ /* 0x022fe200000006ff */
[----:B------:R-:W-:Y:S01]  /*2510*/  BSSY B1, `(.L_x_34) ;  /* 0x000000b000017945 */ /* 0x000fe20003800000 */
[----:B------:R-:W-:-:S03]  /*2520*/  ISETP.GT.AND P1, PT, R0, 0x8, P3 ;  /* 0x000000080000780c */ /* 0x000fc60001f24270 */
[----:B------:R-:W-:-:S04]  /*2530*/  FMUL R90, R90, R155 ;  /* 0x0000009b5a5a7220 */ /* 0x000fc80000400000 */
[----:B------:R-:W-:Y:S01]  /*2540*/  FFMA R90, R91, R154, R90 ;  /* 0x0000009a5b5a7223 */ /* 0x000fe2000000005a */
[----:B------:R-:W-:-:S04]  /*2550*/  @P2 IMAD.MOV.U32 R91, RZ, RZ, R169 ;  /* 0x000000ffff5b2224 */ /* 0x000fc800078e00a9 */
[----:B------:R-:W-:-:S04]  /*2560*/  F2FP.BF16.F32.PACK_AB R90, RZ, R90 ;  /* 0x0000005aff5a723e */ /* 0x000fc800000010ff */
[----:B------:R-:W-:Y:S01]  /*2570*/  PRMT R166, R90, 0x7610, R166 ;  /* 0x000076105aa67816 */ /* 0x000fe200000000a6 */
[----:B------:R-:W-:-:S05]  /*2580*/  @P2 IMAD.MOV.U32 R90, RZ, RZ, R168 ;  /* 0x000000ffff5a2224 */ /* 0x000fca00078e00a8 */
[----:B------:R1:W-:Y:S01]  /*2590*/  @P2 STG.E.U16 desc[UR36][R90.64+0x2], R166 ;  /* 0x000002a65a002986 */ /* 0x0003e2000c101524 */
[----:B------:R-:W-:Y:S05]  /*25a0*/  @!P1 BRA `(.L_x_35) ;  /* 0x0000000000049947 */ /* 0x000fea0003800000 */
[----:B------:R3:W5:Y:S02]  /*25b0*/  LDG.E.LTC128B.U16 R172, desc[UR36][R160.64+0x10] ;  /* 0x00001024a0ac7981 */ /* 0x000764000c1e1520 */
.L_x_35:
[----:B------:R-:W-:Y:S05]  /*25c0*/  BSYNC B1 ;  /* 0x0000000000017941 */ /* 0x000fea0003800000 */
.L_x_34:
[----:B-1---5:R-:W-:Y:S01]  /*25d0*/  IMAD.U32 R90, R172, 0x10000, RZ ;  /* 0x00010000ac5a7824 */ /* 0x022fe200078e00ff */
[----:B------:R-:W-:Y:S01]  /*25e0*/  ISETP.GT.AND P2, PT, R0, 0x9, P3 ;  /* 0x000000090000780c */ /* 0x000fe20001f44270 */
[----:B------:R-:W-:Y:S02]  /*25f0*/  BSSY B1, `(.L_x_36) ;  /* 0x000000a000017945 */ /* 0x000fe40003800000 */
[----:B------:R-:W-:Y:S01]  /*2600*/  FMUL R91, R90, R155 ;  /* 0x0000009b5a5b7220 */ /* 0x000fe20000400000 */
[----:B------:R-:W-:-:S03]  /*2610*/  @P1 IMAD.MOV.U32 R90, RZ, RZ, R158 ;  /* 0x000000ffff5a1224 */ /* 0x000fc600078e009e */
[----:B------:R-:W-:-:S05]  /*2620*/  FFMA R91, R92, R154, R91 ;  /* 0x0000009a5c5b7223 */ /* 0x000fca000000005b */
[----:B------:R-:W-:-:S04]  /*2630*/  F2FP.BF16.F32.PACK_AB R91, RZ, R91 ;  /* 0x0000005bff5b723e */ /* 0x000fc800000010ff */
[----:B------:R-:W-:Y:S01]  /*2640*/  PRMT R92, R91, 0x7610, R92 ;  /* 0x000076105b5c7816 */ /* 0x000fe2000000005c */
[----:B------:R-:W-:-:S05]  /*2650*/  @P1 IMAD.MOV.U32 R91, RZ, RZ, R159 ;  /* 0x000000ffff5b1224 */ /* 0x000fca00078e009f */
[----:B------:R1:W-:Y:S01]  /*2660*/  @P1 STG.E.U16 desc[UR36][R90.64+0x10], R92 ;  /* 0x0000105c5a001986 */ /* 0x0003e2000c101524 */
[----:B------:R-:W-:Y:S05]  /*2670*/  @!P2 BRA `(.L_x_37) ;  /* 0x000000000004a947 */ /* 0x000fea0003800000 */
[----:B------:R4:W5:Y:S02]  /*2680*/  LDG.E.LTC128B.U16 R172, desc[UR36][R160.64+0x12] ;  /* 0x00001224a0ac7981 */ /* 0x000964000c1e1520 */
.L_x_37:
[----:B------:R-:W-:Y:S05]  /*2690*/  BSYNC B1 ;  /* 0x0000000000017941 */ /* 0x000fea0003800000 */
.L_x_36:
[----:B-1---5:R-:W-:Y:S01]  /*26a0*/  IMAD.U32 R90, R172, 0x10000, RZ ;  /* 0x00010000ac5a7824 */ /* 0x022fe200078e00ff */
[----:B------:R-:W-:Y:S01]  /*26b0*/  ISETP.GT.AND P1, PT, R0, 0x8, P0 ;  /* 0x000000080000780c */ /* 0x000fe20000724270 */
[----:B------:R-:W-:Y:S01]  /*26c0*/  @P2 IMAD.MOV.U32 R91, RZ, RZ, R159 ;  /* 0x000000ffff5b2224 */ /* 0x000fe200078e009f */
[----:B------:R-:W-:Y:S01]  /*26d0*/  BSSY B1, `(.L_x_38) ;  /* 0x0000009000017945 */ /* 0x000fe20003800000 */
[----:B------:R-:W-:-:S04]  /*26e0*/  FMUL R90, R90, R155 ;  /* 0x0000009b5a5a7220 */ /* 0x000fc80000400000 */
[----:B------:R-:W-:-:S05]  /*26f0*/  FFMA R90, R93, R154, R90 ;  /* 0x0000009a5d5a7223 */ /* 0x000fca000000005a */
[----:B------:R-:W-:-:S04]  /*2700*/  F2FP.BF16.F32.PACK_AB R90, RZ, R90 ;  /* 0x0000005aff5a723e */ /* 0x000fc800000010ff */
[----:B------:R-:W-:Y:S01]  /*2710*/  PRMT R92, R90, 0x7610, R92 ;  /* 0x000076105a5c7816 */ /* 0x000fe2000000005c */
[----:B------:R-:W-:-:S05]  /*2720*/  @P2 IMAD.MOV.U32 R90, RZ, RZ, R158 ;  /* 0x000000ffff5a2224 */ /* 0x000fca00078e009e */
[----:B------:R1:W-:Y:S01]  /*2730*/  @P2 STG.E.U16 desc[UR36][R90.64+0x12], R92 ;  /* 0x0000125c5a002986 */ /* 0x0003e2000c101524 */
[----:B------:R-:W-:Y:S05]  /*2740*/  @!P1 BRA `(.L_x_39) ;  /* 0x0000000000049947 */ /* 0x000fea0003800000 */
[----:B------:R0:W5:Y:S02]  /*2750*/  LDG.E.LTC128B.U16 R172, desc[UR36][R88.64+0x10] ;  /* 0x0000102458ac7981 */ /* 0x000164000c1e1520 */
.L_x_39:
[----:B------:R-:W-:Y:S05]  /*2760*/  BSYNC B1 ;  /* 0x0000000000017941 */ /* 0x000fea0003800000 */
.L_x_38:
[----:B-1---5:R-:W-:Y:S01]  /*2770*/  IMAD.U32 R90, R172, 0x10000, RZ ;  /* 0x00010000ac5a7824 */ /* 0x022fe200078e00ff */
[----:B------:R-:W-:Y:S01]  /*2780*/  ISETP.GT.AND P2, PT, R0, 0x9, P0 ;  /* 0x000000090000780c */ /* 0x000fe20000744270 */
[----:B------:R-:W-:Y:S02]  /*2790*/  BSSY B1, `(.L_x_40) ;  /* 0x000000a000017945 */ /* 0x000fe40003800000 */
[----:B------:R-:W-:Y:S01]  /*27a0*/  FMUL R91, R90, R155 ;  /* 0x0000009b5a5b7220 */ /* 0x000fe20000400000 */
[----:B------:R-:W-:-:S03]  /*27b0*/  @P1 MOV R90, R168 ;  /* 0x000000a8005a1202 */ /* 0x000fc60000000f00 */
[----:B------:R-:W-:-:S05]  /*27c0*/  FFMA R91, R94, R154, R91 ;  /* 0x0000009a5e5b7223 */ /* 0x000fca000000005b */
[----:B------:R-:W-:-:S04]  /*27d0*/  F2FP.BF16.F32.PACK_AB R91, RZ, R91 ;  /* 0x0000005bff5b723e */ /* 0x000fc800000010ff */
[----:B------:R-:W-:Y:S01]  /*27e0*/  PRMT R92, R91, 0x7610, R92 ;  /* 0x000076105b5c7816 */ /* 0x000fe2000000005c */
[----:B------:R-:W-:-:S05]  /*27f0*/  @P1 IMAD.MOV.U32 R91, RZ, RZ, R169 ;  /* 0x000000ffff5b1224 */ /* 0x000fca00078e00a9 */
[----:B------:R1:W-:Y:S01]  /*2800*/  @P1 STG.E.U16 desc[UR36][R90.64+0x10], R92 ;  /* 0x0000105c5a001986 */ /* 0x0003e2000c101524 */
[----:B------:R-:W-:Y:S05]  /*2810*/  @!P2 BRA `(.L_x_41) ;  /* 0x000000000004a947 */ /* 0x000fea0003800000 */
[----:B------:R0:W5:Y:S02]  /*2820*/  LDG.E.LTC128B.U16 R172, desc[UR36][R88.64+0x12] ;  /* 0x0000122458ac7981 */ /* 0x000164000c1e1520 */
.L_x_41:
[----:B------:R-:W-:Y:S05]  /*2830*/  BSYNC B1 ;  /* 0x0000000000017941 */ /* 0x000fea0003800000 */
.L_x_40:
        /* <DEDUP_REMOVED lines=12> */
.L_x_43:
[----:B------:R-:W-:Y:S05]  /*2900*/  BSYNC B1 ;  /* 0x0000000000017941 */ /* 0x000fea0003800000 */
.L_x_42:
        /* <DEDUP_REMOVED lines=12> */
.L_x_45:
[----:B------:R-:W-:Y:S05]  /*29d0*/  BSYNC B1 ;  /* 0x0000000000017941 */ /* 0x000fea0003800000 */
.L_x_44:
[----:B-1---5:R-:W-:Y:S01]  /*29e0*/  IMAD.U32 R90, R172, 0x10000, RZ ;  /* 0x00010000ac5a7824 */ /* 0x022fe200078e00ff */
[----:B------:R-:W-:Y:S01]  /*29f0*/  @P2 MOV R91, R159 ;  /* 0x0000009f005b2202 */ /* 0x000fe20000000f00 */
[----:B------:R-:W-:Y:S01]  /*2a00*/  BSSY B1, `(.L_x_46) ;  /* 0x000000a000017945 */ /* 0x000fe20003800000 */
[----:B------:R-:W-:Y:S01]  /*2a10*/  ISETP.GT.AND P1, PT, R0, 0x10, P0 ;  /* 0x000000100000780c */ /* 0x000fe20000724270 */
        /* <DEDUP_REMOVED lines=8> */
.L_x_47:
[----:B------:R-:W-:Y:S05]  /*2aa0*/  BSYNC B1 ;  /* 0x0000000000017941 */ /* 0x000fea0003800000 */
.L_x_46:
        /* <DEDUP_REMOVED lines=12> */
.L_x_49:
[----:B------:R-:W-:Y:S05]  /*2b70*/  BSYNC B1 ;  /* 0x0000000000017941 */ /* 0x000fea0003800000 */
.L_x_48:
        /* <DEDUP_REMOVED lines=12> */
.L_x_51:
[----:B------:R-:W-:Y:S05]  /*2c40*/  BSYNC B1 ;  /* 0x0000000000017941 */ /* 0x000fea0003800000 */
.L_x_50:
        /* <DEDUP_REMOVED lines=12> */
.L_x_53:
[----:B------:R-:W-:Y:S05]  /*2d10*/  BSYNC B1 ;  /* 0x0000000000017941 */ /* 0x000fea0003800000 */
.L_x_52:
[----:B-1---5:R-:W-:Y:S01]  /*2d20*/  SHF.L.U32 R90, R172, 0x10, RZ ;  /* 0x00000010ac5a7819 */ /* 0x022fe200000006ff */
[----:B------:R-:W-:Y:S01]  /*2d30*/  @P2 IMAD.MOV.U32 R91, RZ, RZ, R159 ;  /* 0x000000ffff5b2224 */ /* 0x000fe200078e009f */
[----:B------:R-:W-:Y:S01]  /*2d40*/  ISETP.GT.AND P1, PT, R0, 0x18, P0 ;  /* 0x000000180000780c */ /* 0x000fe20000724270 */
[----:B------:R-:W-:Y:S02]  /*2d50*/  BSSY B1, `(.L_x_54) ;  /* 0x0000009000017945 */ /* 0x000fe40003800000 */
        /* <DEDUP_REMOVED lines=8> */
.L_x_55:
[----:B------:R-:W-:Y:S05]  /*2de0*/  BSYNC B1 ;  /* 0x0000000000017941 */ /* 0x000fea0003800000 */
.L_x_54:
        /* <DEDUP_REMOVED lines=12> */
.L_x_57:
[----:B------:R-:W-:Y:S05]  /*2eb0*/  BSYNC B1 ;  /* 0x0000000000017941 */ /* 0x000fea0003800000 */
.L_x_56:
        /* <DEDUP_REMOVED lines=12> */
.L_x_59:
[----:B------:R-:W-:Y:S05]  /*2f80*/  BSYNC B1 ;  /* 0x0000000000017941 */ /* 0x000fea0003800000 */
.L_x_58:
        /* <DEDUP_REMOVED lines=12> */
.L_x_61:
[----:B------:R-:W-:Y:S05]  /*3050*/  BSYNC B1 ;  /* 0x0000000000017941 */ /* 0x000fea0003800000 */
.L_x_60:
        /* <DEDUP_REMOVED lines=12> */
.L_x_63:
[----:B------:R-:W-:Y:S05]  /*3120*/  BSYNC B1 ;  /* 0x0000000000017941 */ /* 0x000fea0003800000 */
.L_x_62:
        /* <DEDUP_REMOVED lines=12> */
.L_x_65:
[----:B------:R-:W-:Y:S05]  /*31f0*/  BSYNC B1 ;  /* 0x0000000000017941 */ /* 0x000fea0003800000 */
.L_x_64:
        /* <DEDUP_REMOVED lines=12> */
.L_x_67:
[----:B------:R-:W-:Y:S05]  /*32c0*/  BSYNC B1 ;  /* 0x0000000000017941 */ /* 0x000fea0003800000 */
.L_x_66:
        /* <DEDUP_REMOVED lines=12> */
.L_x_69:
[----:B------:R-:W-:Y:S05]  /*3390*/  BSYNC B1 ;  /* 0x0000000000017941 */ /* 0x000fea0003800000 */
.L_x_68:
        /* <DEDUP_REMOVED lines=12> */
.L_x_71:
[----:B------:R-:W-:Y:S05]  /*3460*/  BSYNC B1 ;  /* 0x0000000000017941 */ /* 0x000fea0003800000 */
.L_x_70:
        /* <DEDUP_REMOVED lines=12> */
.L_x_73:
[----:B------:R-:W-:Y:S05]  /*3530*/  BSYNC B1 ;  /* 0x0000000000017941 */ /* 0x000fea0003800000 */
.L_x_72:
        /* <DEDUP_REMOVED lines=12> */
.L_x_75:
[----:B------:R-:W-:Y:S05]  /*3600*/  BSYNC B1 ;  /* 0x0000000000017941 */ /* 0x000fea0003800000 */
.L_x_74:
        /* <DEDUP_REMOVED lines=12> */
.L_x_77:
[----:B------:R-:W-:Y:S05]  /*36d0*/  BSYNC B1 ;  /* 0x0000000000017941 */ /* 0x000fea0003800000 */
.L_x_76:
        /* <DEDUP_REMOVED lines=12> */
.L_x_79:
[----:B------:R-:W-:Y:S05]  /*37a0*/  BSYNC B1 ;  /* 0x0000000000017941 */ /* 0x000fea0003800000 */
.L_x_78:
        /* <DEDUP_REMOVED lines=12> */
.L_x_81:
[----:B------:R-:W-:Y:S05]  /*3870*/  BSYNC B1 ;  /* 0x0000000000017941 */ /* 0x000fea0003800000 */
.L_x_80:
        /* <DEDUP_REMOVED lines=12> */
.L_x_83:
[----:B------:R-:W-:Y:S05]  /*3940*/  BSYNC B1 ;  /* 0x0000000000017941 */ /* 0x000fea0003800000 */
.L_x_82:
        /* <DEDUP_REMOVED lines=12> */
.L_x_85:
[----:B------:R-:W-:Y:S05]  /*3a10*/  BSYNC B1 ;  /* 0x0000000000017941 */ /* 0x000fea0003800000 */
.L_x_84:
        /* <DEDUP_REMOVED lines=12> */
.L_x_87:
[----:B------:R-:W-:Y:S05]  /*3ae0*/  BSYNC B1 ;  /* 0x0000000000017941 */ /* 0x000fea0003800000 */
.L_x_86:
        /* <DEDUP_REMOVED lines=12> */
.L_x_89:
[----:B------:R-:W-:Y:S05]  /*3bb0*/  BSYNC B1 ;  /* 0x0000000000017941 */ /* 0x000fea0003800000 */
.L_x_88:
        /* <DEDUP_REMOVED lines=12> */
.L_x_91:
[----:B------:R-:W-:Y:S05]  /*3c80*/  BSYNC B1 ;  /* 0x0000000000017941 */ /* 0x000fea0003800000 */
.L_x_90:
        /* <DEDUP_REMOVED lines=12> */
.L_x_93:
[----:B------:R-:W-:Y:S05]  /*3d50*/  BSYNC B1 ;  /* 0x0000000000017941 */ /* 0x000fea0003800000 */
.L_x_92:
        /* <DEDUP_REMOVED lines=12> */
.L_x_95:
[----:B------:R-:W-:Y:S05]  /*3e20*/  BSYNC B1 ;  /* 0x0000000000017941 */ /* 0x000fea0003800000 */
.L_x_94:
        /* <DEDUP_REMOVED lines=12> */
.L_x_97:
[----:B------:R-:W-:Y:S05]  /*3ef0*/  BSYNC B1 ;  /* 0x0000000000017941 */ /* 0x000fea0003800000 */
.L_x_96:
        /* <DEDUP_REMOVED lines=12> */
.L_x_99:
[----:B------:R-:W-:Y:S05]  /*3fc0*/  BSYNC B1 ;  /* 0x0000000000017941 */ /* 0x000fea0003800000 */
.L_x_98:
        /* <DEDUP_REMOVED lines=12> */
.L_x_101:
[----:B------:R-:W-:Y:S05]  /*4090*/  BSYNC B1 ;  /* 0x0000000000017941 */ /* 0x000fea0003800000 */
.L_x_100:
        /* <DEDUP_REMOVED lines=12> */
.L_x_103:
[----:B------:R-:W-:Y:S05]  /*4160*/  BSYNC B1 ;  /* 0x0000000000017941 */ /* 0x000fea0003800000 */
.L_x_102:
        /* <DEDUP_REMOVED lines=12> */
.L_x_105:
[----:B------:R-:W-:Y:S05]  /*4230*/  BSYNC B1 ;  /* 0x0000000000017941 */ /* 0x000fea0003800000 */
.L_x_104:
        /* <DEDUP_REMOVED lines=12> */
.L_x_107:
[----:B------:R-:W-:Y:S05]  /*4300*/  BSYNC B1 ;  /* 0x0000000000017941 */ /* 0x000fea0003800000 */
.L_x_106:
        /* <DEDUP_REMOVED lines=12> */
.L_x_109:
[----:B------:R-:W-:Y:S05]  /*43d0*/  BSYNC B1 ;  /* 0x0000000000017941 */ /* 0x000fea0003800000 */
.L_x_108:
        /* <DEDUP_REMOVED lines=12> */
.L_x_111:
[----:B------:R-:W-:Y:S05]  /*44a0*/  BSYNC B1 ;  /* 0x0000000000017941 */ /* 0x000fea0003800000 */
.L_x_110:
        /* <DEDUP_REMOVED lines=12> */
.L_x_113:
[----:B------:R-:W-:Y:S05]  /*4570*/  BSYNC B1 ;  /* 0x0000000000017941 */ /* 0x000fea0003800000 */
.L_x_112:
        /* <DEDUP_REMOVED lines=12> */
.L_x_115:
[----:B------:R-:W-:Y:S05]  /*4640*/  BSYNC B1 ;  /* 0x0000000000017941 */ /* 0x000fea0003800000 */
.L_x_114:
        /* <DEDUP_REMOVED lines=12> */
.L_x_117:
[----:B------:R-:W-:Y:S05]  /*4710*/  BSYNC B1 ;  /* 0x0000000000017941 */ /* 0x000fea0003800000 */
.L_x_116:
        /* <DEDUP_REMOVED lines=12> */
.L_x_119:
[----:B------:R-:W-:Y:S05]  /*47e0*/  BSYNC B1 ;  /* 0x0000000000017941 */ /* 0x000fea0003800000 */
.L_x_118:
        /* <DEDUP_REMOVED lines=12> */
.L_x_121:
[----:B------:R-:W-:Y:S05]  /*48b0*/  BSYNC B1 ;  /* 0x0000000000017941 */ /* 0x000fea0003800000 */
.L_x_120:
        /* <DEDUP_REMOVED lines=12> */
.L_x_123:
[----:B------:R-:W-:Y:S05]  /*4980*/  BSYNC B1 ;  /* 0x0000000000017941 */ /* 0x000fea0003800000 */
.L_x_122:
        /* <DEDUP_REMOVED lines=12> */
.L_x_125:
[----:B------:R-:W-:Y:S05]  /*4a50*/  BSYNC B1 ;  /* 0x0000000000017941 */ /* 0x000fea0003800000 */
.L_x_124:
        /* <DEDUP_REMOVED lines=12> */
.L_x_127:
[----:B------:R-:W-:Y:S05]  /*4b20*/  BSYNC B1 ;  /* 0x0000000000017941 */ /* 0x000fea0003800000 */
.L_x_126:
        /* <DEDUP_REMOVED lines=12> */
.L_x_129:
[----:B------:R-:W-:Y:S05]  /*4bf0*/  BSYNC B1 ;  /* 0x0000000000017941 */ /* 0x000fea0003800000 */
.L_x_128:
        /* <DEDUP_REMOVED lines=12> */
.L_x_131:
[----:B------:R-:W-:Y:S05]  /*4cc0*/  BSYNC B1 ;  /* 0x0000000000017941 */ /* 0x000fea0003800000 */
.L_x_130:
        /* <DEDUP_REMOVED lines=12> */
.L_x_133:
[----:B------:R-:W-:Y:S05]  /*4d90*/  BSYNC B1 ;  /* 0x0000000000017941 */ /* 0x000fea0003800000 */
.L_x_132:
        /* <DEDUP_REMOVED lines=12> */
.L_x_135:
[----:B------:R-:W-:Y:S05]  /*4e60*/  BSYNC B1 ;  /* 0x0000000000017941 */ /* 0x000fea0003800000 */
.L_x_134:
        /* <DEDUP_REMOVED lines=12> */
.L_x_137:
[----:B------:R-:W-:Y:S05]  /*4f30*/  BSYNC B1 ;  /* 0x0000000000017941 */ /* 0x000fea0003800000 */
.L_x_136:
        /* <DEDUP_REMOVED lines=12> */
.L_x_139:
[----:B------:R-:W-:Y:S05]  /*5000*/  BSYNC B1 ;  /* 0x0000000000017941 */ /* 0x000fea0003800000 */
.L_x_138:
        /* <DEDUP_REMOVED lines=12> */
.L_x_141:
[----:B------:R-:W-:Y:S05]  /*50d0*/  BSYNC B1 ;  /* 0x0000000000017941 */ /* 0x000fea0003800000 */
.L_x_140:
        /* <DEDUP_REMOVED lines=12> */
.L_x_143:
[----:B------:R-:W-:Y:S05]  /*51a0*/  BSYNC B1 ;  /* 0x0000000000017941 */ /* 0x000fea0003800000 */
.L_x_142:
        /* <DEDUP_REMOVED lines=12> */
.L_x_145:
[----:B------:R-:W-:Y:S05]  /*5270*/  BSYNC B1 ;  /* 0x0000000000017941 */ /* 0x000fea0003800000 */
.L_x_144:
        /* <DEDUP_REMOVED lines=12> */
.L_x_147:
[----:B------:R-:W-:Y:S05]  /*5340*/  BSYNC B1 ;  /* 0x0000000000017941 */ /* 0x000fea0003800000 */
.L_x_146:
        /* <DEDUP_REMOVED lines=12> */
.L_x_149:
[----:B------:R-:W-:Y:S05]  /*5410*/  BSYNC B1 ;  /* 0x0000000000017941 */ /* 0x000fea0003800000 */
.L_x_148:
        /* <DEDUP_REMOVED lines=12> */
.L_x_151:
[----:B------:R-:W-:Y:S05]  /*54e0*/  BSYNC B1 ;  /* 0x0000000000017941 */ /* 0x000fea0003800000 */
.L_x_150:
[----:B-----5:R-:W-:Y:S01]  /*54f0*/  IMAD.U32 R8, R172, 0x10000, RZ ;  /* 0x00010000ac087824 */ /* 0x020fe200078e00ff */
[----:B------:R-:W-:Y:S01]  /*5500*/  ISETP.GT.AND P1, PT, R0, 0x79, P0 ;  /* 0x000000790000780c */ /* 0x000fe20000724270 */
[----:B------:R-:W-:Y:S01]  /*5510*/  BSSY B1, `(.L_x_152) ;  /* 0x000000c000017945 */ /* 0x000fe20003800000 */
[----:B------:R-:W-:Y:S01]  /*5520*/  IADD3 R153, P0, R153, 0x80, RZ ;  /* 0x0000008099997810 */ /* 0x000fe20007f1e0ff */
[----:B-1----:R-:W-:Y:S01]  /*5530*/  FMUL R91, R8, R155 ;  /* 0x0000009b085b7220 */ /* 0x002fe20000400000 */
[----:B------:R-:W-:-:S03]  /*5540*/  @P2 IMAD.MOV.U32 R8, RZ, RZ, R168 ;  /* 0x000000ffff082224 */ /* 0x000fc600078e00a8 */
[----:B------:R-:W-:-:S05]  /*5550*/  FFMA R91, R150, R154, R91 ;  /* 0x0000009a965b7223 */ /* 0x000fca000000005b */
[----:B------:R-:W-:-:S04]  /*5560*/  F2FP.BF16.F32.PACK_AB R91, RZ, R91 ;  /* 0x0000005bff5b723e */ /* 0x000fc800000010ff */
[----:B------:R-:W-:Y:S01]  /*5570*/  PRMT R90, R91, 0x7610, R90 ;  /* 0x000076105b5a7816 */ /* 0x000fe2000000005a */
[----:B------:R-:W-:Y:S01]  /*5580*/  IMAD.X R91, RZ, RZ, R9, P0 ;  /* 0x000000ffff5b7224 */ /* 0x000fe200000e0609 */
[----:B------:R-:W-:-:S05]  /*5590*/  @P2 MOV R9, R169 ;  /* 0x000000a900092202 */ /* 0x000fca0000000f00 */
[----:B------:R1:W-:Y:S01]  /*55a0*/  @P2 STG.E.U16 desc[UR36][R8.64+0xf0], R90 ;  /* 0x0000f05a08002986 */ /* 0x0003e2000c101524 */
[----:B------:R-:W-:Y:S05]  /*55b0*/  @!P1 BRA `(.L_x_153) ;  /* 0x0000000000049947 */ /* 0x000fea0003800000 */
[----:B------:R0:W5:Y:S02]  /*55c0*/  LDG.E.LTC128B.U16 R172, desc[UR36][R88.64+0xf2] ;  /* 0x0000f22458ac7981 */ /* 0x000164000c1e1520 */
.L_x_153:
[----:B------:R-:W-:Y:S05]  /*55d0*/  BSYNC B1 ;  /* 0x0000000000017941 */ /* 0x000fea0003800000 */
.L_x_152:
[----:B-1---5:R-:W-:Y:S01]  /*55e0*/  IMAD.U32 R8, R172, 0x10000, RZ ;  /* 0x00010000ac087824 */ /* 0x022fe200078e00ff */
[----:B------:R-:W-:Y:S01]  /*55f0*/  ISETP.GT.AND P0, PT, R3, 0x80, PT ;  /* 0x000000800300780c */ /* 0x000fe20003f04270 */
[-C--:B------:R-:W-:Y:S02]  /*5600*/  IMAD R90, R91, R14.reuse, RZ ;  /* 0x0000000e5b5a7224 */ /* 0x080fe400078e02ff */
[----:B0-2---:R-:W-:Y:S01]  /*5610*/  FMUL R88, R8, R155 ;  /* 0x0000009b08587220 */ /* 0x005fe20000400000 */
[----:B------:R-:W-:Y:S01]  /*5620*/  IMAD.WIDE.U32 R8, R153, R14, R156 ;  /* 0x0000000e99087225 */ /* 0x000fe200078e009c */
[----:B------:R-:W-:-:S03]  /*5630*/  ISETP.GT.AND P3, PT, R0, RZ, P0 ;  /* 0x000000ff0000720c */ /* 0x000fc60000764270 */
[----:B------:R-:W-:Y:S01]  /*5640*/  FFMA R151, R151, R154, R88 ;  /* 0x0000009a97977223 */ /* 0x000fe20000000058 */
[----:B------:R-:W-:Y:S01]  /*5650*/  IMAD R97, R153, R15, R90 ;  /* 0x0000000f99617224 */ /* 0x000fe200078e025a */
[----:B------:R-:W-:-:S03]  /*5660*/  LEA R88, P2, R8, R10, 0x1 ;  /* 0x0000000a08587211 */ /* 0x000fc600078408ff */
[----:B------:R-:W-:Y:S01]  /*5670*/  IMAD.IADD R9, R9, 0x1, R97 ;  /* 0x0000000109097824 */ /* 0x000fe200078e0261 */
[----:B------:R-:W-:-:S04]  /*5680*/  F2FP.BF16.F32.PACK_AB R151, RZ, R151 ;  /* 0x00000097ff97723e */ /* 0x000fc800000010ff */
[----:B------:R-:W-:Y:S01]  /*5690*/  LEA.HI.X R89, R8, R11, R9, 0x1, P2 ;  /* 0x0000000b08597211 */ /* 0x000fe200010f0c09 */
[----:B------:R0:W-:Y:S04]  /*56a0*/  @P1 STG.E.U16 desc[UR36][R168.64+0xf2], R151 ;  /* 0x0000f297a8001986 */ /* 0x0001e8000c101524 */
[----:B------:R-:W2:Y:S01]  /*56b0*/  @P3 LDG.E.LTC128B.U16 R172, desc[UR36][R88.64] ;  /* 0x0000002458ac3981 */ /* 0x000ea2000c1e1520 */
[----:B------:R-:W-:Y:S01]  /*56c0*/  IMAD.WIDE.U32 R8, R153, R14, R6 ;  /* 0x0000000e99087225 */ /* 0x000fe200078e0006 */
[----:B------:R-:W-:Y:S01]  /*56d0*/  SHF.L.U64.HI R95, R4, 0x8, R5 ;  /* 0x00000008045f7819 */ /* 0x000fe20000010205 */
[----:B------:R-:W-:Y:S01]  /*56e0*/  BSSY B1, `(.L_x_154) ;  /* 0x0000011000017945 */ /* 0x000fe20003800000 */
[----:B------:R-:W-:Y:S01]  /*56f0*/  ISETP.GT.AND P2, PT, R0, 0x1, P0 ;  /* 0x000000010000780c */ /* 0x000fe20000744270 */
[----:B------:R-:W-:-:S02]  /*5700*/  IMAD.IADD R9, R97, 0x1, R9 ;  /* 0x0000000161097824 */ /* 0x000fc400078e0209 */
[----:B------:R-:W-:Y:S02]  /*5710*/  IMAD.SHL.U32 R93, R4, 0x100, RZ ;  /* 0x00000100045d7824 */ /* 0x000fe400078e00ff */
[----:B--2---:R-:W-:-:S04]  /*5720*/  IMAD.U32 R90, R172, 0x10000, RZ ;  /* 0x00010000ac5a7824 */ /* 0x004fc800078e00ff */
[----:B------:R-:W-:Y:S01]  /*5730*/  FMUL R15, R90, R155 ;  /* 0x0000009b5a0f7220 */ /* 0x000fe20000400000 */
[----:B------:R-:W-:Y:S01]  /*5740*/  IMAD.WIDE.U32 R90, R23, R12, R8 ;  /* 0x0000000c175a7225 */ /* 0x000fe200078e0008 */
[----:B------:R-:W-:-:S03]  /*5750*/  IADD3 R8, P1, R93, R158, RZ ;  /* 0x0000009e5d087210 */ /* 0x000fc60007f3e0ff */
[----:B------:R-:W-:Y:S01]  /*5760*/  FFMA R15, R24, R154, R15 ;  /* 0x0000009a180f7223 */ /* 0x000fe2000000000f */
[----:B------:R-:W-:Y:S01]  /*5770*/  IMAD.IADD R5, R13, 0x1, R91 ;  /* 0x000000010d057824 */ /* 0x000fe200078e025b */
[C---:B------:R-:W-:Y:S01]  /*5780*/  LEA R4, P4, R90.reuse, R10, 0x1 ;  /* 0x0000000a5a047211 */ /* 0x040fe200078808ff */
[----:B------:R-:W-:Y:S02]  /*5790*/  IMAD.X R9, R95, 0x1, R159, P1 ;  /* 0x000000015f097824 */ /* 0x000fe400008e069f */
[----:B------:R-:W-:Y:S02]  /*57a0*/  F2FP.BF16.F32.PACK_AB R15, RZ, R15 ;  /* 0x0000000fff0f723e */ /* 0x000fe400000010ff */
[----:B------:R-:W-:-:S03]  /*57b0*/  LEA.HI.X R5, R90, R11, R5, 0x1, P4 ;  /* 0x0000000b5a057211 */ /* 0x000fc600020f0c05 */
[----:B------:R0:W-:Y:S01]  /*57c0*/  @P3 STG.E.U16 desc[UR36][R8.64], R15 ;  /* 0x0000000f08003986 */ /* 0x0001e2000c101524 */
[----:B------:R-:W-:Y:S05]  /*57d0*/  @!P2 BRA `(.L_x_155) ;  /* 0x000000000004a947 */ /* 0x000fea0003800000 */
[----:B------:R1:W5:Y:S02]  /*57e0*/  LDG.E.LTC128B.U16 R172, desc[UR36][R4.64+0x2] ;  /* 0x0000022404ac7981 */ /* 0x000364000c1e1520 */
.L_x_155:
[----:B------:R-:W-:Y:S05]  /*57f0*/  BSYNC B1 ;  /* 0x0000000000017941 */ /* 0x000fea0003800000 */
.L_x_154:
[----:B-----5:R-:W-:Y:S01]  /*5800*/  IMAD.U32 R24, R172, 0x10000, RZ ;  /* 0x00010000ac187824 */ /* 0x020fe200078e00ff */
[----:B------:R-:W-:Y:S01]  /*5810*/  ISETP.GT.AND P1, PT, R3, 0x88, PT ;  /* 0x000000880300780c */ /* 0x000fe20003f24270 */
[----:B0-----:R-:W-:Y:S01]  /*5820*/  IMAD.WIDE.U32 R14, R153, R14, R162 ;  /* 0x0000000e990e7225 */ /* 0x001fe200078e00a2 */
[----:B------:R-:W-:Y:S03]  /*5830*/  BSSY B1, `(.L_x_156) ;  /* 0x000000e000017945 */ /* 0x000fe60003800000 */
[----:B------:R-:W-:Y:S01]  /*5840*/  FMUL R24, R24, R155 ;  /* 0x0000009b18187220 */ /* 0x000fe20000400000 */
[----:B------:R-:W-:Y:S01]  /*5850*/  ISETP.GT.AND P3, PT, R0, RZ, P1 ;  /* 0x000000ff0000720c */ /* 0x000fe20000f64270 */
[----:B------:R-:W-:Y:S01]  /*5860*/  IMAD.IADD R97, R97, 0x1, R15 ;  /* 0x0000000161617824 */ /* 0x000fe200078e020f */
[----:B------:R-:W-:Y:S01]  /*5870*/  IADD3 R21, P5, R20, R14, RZ ;  /* 0x0000000e14157210 */ /* 0x000fe20007fbe0ff */
[----:B------:R-:W-:Y:S01]  /*5880*/  FFMA R24, R25, R154, R24 ;  /* 0x0000009a19187223 */ /* 0x000fe20000000018 */
[----:B------:R-:W-:-:S02]  /*5890*/  IADD3 R20, P4, R6, R14, RZ ;  /* 0x0000000e06147210 */ /* 0x000fc40007f9e0ff */
[----:B------:R-:W-:Y:S02]  /*58a0*/  IADD3.X R156, R97, R157, RZ, P5, !PT ;  /* 0x0000009d619c7210 */ /* 0x000fe40002ffe4ff */
[----:B------:R-:W-:Y:S02]  /*58b0*/  F2FP.BF16.F32.PACK_AB R24, RZ, R24 ;  /* 0x00000018ff18723e */ /* 0x000fe400000010ff */
[----:B------:R-:W-:-:S03]  /*58c0*/  LEA R14, P5, R21, R10, 0x1 ;  /* 0x0000000a150e7211 */ /* 0x000fc600078a08ff */
[----:B------:R0:W-:Y:S01]  /*58d0*/  @P2 STG.E.U16 desc[UR36][R8.64+0x2], R24 ;  /* 0x0000021808002986 */ /* 0x0001e2000c101524 */
[----:B------:R-:W-:Y:S01]  /*58e0*/  LEA.HI.X R15, R21, R11, R156, 0x1, P5 ;  /* 0x0000000b150f7211 */ /* 0x000fe200028f0c9c */
[----:B------:R-:W-:Y:S08]  /*58f0*/  @!P3 BRA `(.L_x_157) ;  /* 0x000000000004b947 */ /* 0x000ff00003800000 */
[----:B------:R2:W5:Y:S02]  /*5900*/  LDG.E.LTC128B.U16 R172, desc[UR36][R14.64] ;  /* 0x000000240eac7981 */ /* 0x000564000c1e1520 */
.L_x_157:
[----:B------:R-:W-:Y:S05]  /*5910*/  BSYNC B1 ;  /* 0x0000000000017941 */ /* 0x000fea0003800000 */
.L_x_156:
[----:B-----5:R-:W-:Y:S01]  /*5920*/  IMAD.U32 R6, R172, 0x10000, RZ ;  /* 0x00010000ac067824 */ /* 0x020fe200078e00ff */
[----:B------:R-:W-:Y:S01]  /*5930*/  ISETP.GT.AND P2, PT, R0, 0x1, P1 ;  /* 0x000000010000780c */ /* 0x000fe20000f44270 */
[----:B------:R-:W-:Y:S01]  /*5940*/  IMAD.X R21, R7, 0x1, R97, P4 ;  /* 0x0000000107157824 */ /* 0x000fe200020e0661 */
[----:B------:R-:W-:Y:S01]  /*5950*/  BSSY B1, `(.L_x_158) ;  /* 0x000000d000017945 */ /* 0x000fe20003800000 */
[----:B------:R-:W-:Y:S01]  /*5960*/  FMUL R3, R6, R155 ;  /* 0x0000009b06037220 */ /* 0x000fe20000400000 */
[----:B------:R-:W-:Y:S01]  /*5970*/  IADD3 R6, P4, R8, R165, RZ ;  /* 0x000000a508067210 */ /* 0x000fe20007f9e0ff */
[----:B--2---:R-:W-:-:S04]  /*5980*/  IMAD.WIDE.U32 R14, R23, R12, R20 ;  /* 0x0000000c170e7225 */ /* 0x004fc800078e0014 */
[----:B------:R-:W-:Y:S01]  /*5990*/  FFMA R3, R26, R154, R3 ;  /* 0x0000009a1a037223 */ /* 0x000fe20000000003 */
[----:B------:R-:W-:Y:S01]  /*59a0*/  IMAD.X R7, R9, 0x1, R167, P4 ;  /* 0x0000000109077824 */ /* 0x000fe200020e06a7 */
[----:B------:R-:W-:Y:S01]  /*59b0*/  LEA R10, P5, R14, R10, 0x1 ;  /* 0x0000000a0e0a7211 */ /* 0x000fe200078a08ff */
[----:B------:R-:W-:Y:S02]  /*59c0*/  IMAD.IADD R13, R13, 0x1, R15 ;  /* 0x000000010d0d7824 */ /* 0x000fe400078e020f */
[----:B------:R-:W-:-:S03]  /*59d0*/  F2FP.BF16.F32.PACK_AB R3, RZ, R3 ;  /* 0x00000003ff03723e */ /* 0x000fc600000010ff */
[----:B------:R-:W-:Y:S02]  /*59e0*/  LEA.HI.X R11, R14, R11, R13, 0x1, P5 ;  /* 0x0000000b0e0b7211 */ /* 0x000fe400028f0c0d */
[----:B------:R2:W-:Y:S01]  /*59f0*/  @P3 STG.E.U16 desc[UR36][R6.64], R3 ;  /* 0x0000000306003986 */ /* 0x0005e2000c101524 */
[----:B------:R-:W-:Y:S05]  /*5a00*/  @!P2 BRA `(.L_x_159) ;  /* 0x000000000004a947 */ /* 0x000fea0003800000 */
[----:B------:R0:W5:Y:S02]  /*5a10*/  LDG.E.LTC128B.U16 R172, desc[UR36][R10.64+0x2] ;  /* 0x000002240aac7981 */ /* 0x000164000c1e1520 */
.L_x_159:
[----:B------:R-:W-:Y:S05]  /*5a20*/  BSYNC B1 ;  /* 0x0000000000017941 */ /* 0x000fea0003800000 */
.L_x_158:
[----:B-----5:R-:W-:Y:S01]  /*5a30*/  IMAD.U32 R12, R172, 0x10000, RZ ;  /* 0x00010000ac0c7824 */ /* 0x020fe200078e00ff */
[----:B------:R-:W-:Y:S01]  /*5a40*/  ISETP.GT.AND P3, PT, R0, 0x8, P0 ;  /* 0x000000080000780c */ /* 0x000fe20000764270 */
[----:B------:R-:W-:Y:S02]  /*5a50*/  BSSY B1, `(.L_x_160) ;  /* 0x0000007000017945 */ /* 0x000fe40003800000 */
[----:B------:R-:W-:-:S04]  /*5a60*/  FMUL R12, R12, R155 ;  /* 0x0000009b0c0c7220 */ /* 0x000fc80000400000 */
[----:B------:R-:W-:-:S05]  /*5a70*/  FFMA R12, R27, R154, R12 ;  /* 0x0000009a1b0c7223 */ /* 0x000fca000000000c */
[----:B------:R-:W-:-:S05]  /*5a80*/  F2FP.BF16.F32.PACK_AB R12, RZ, R12 ;  /* 0x0000000cff0c723e */ /* 0x000fca00000010ff */
[----:B------:R0:W-:Y:S01]  /*5a90*/  @P2 STG.E.U16 desc[UR36][R6.64+0x2], R12 ;  /* 0x0000020c06002986 */ /* 0x0001e2000c101524 */
[----:B------:R-:W-:Y:S05]  /*5aa0*/  @!P3 BRA `(.L_x_161) ;  /* 0x000000000004b947 */ /* 0x000fea0003800000 */
[----:B------:R0:W5:Y:S02]  /*5ab0*/  LDG.E.LTC128B.U16 R172, desc[UR36][R4.64+0x10] ;  /* 0x0000102404ac7981 */ /* 0x000164000c1e1520 */
.L_x_161:
[----:B------:R-:W-:Y:S05]  /*5ac0*/  BSYNC B1 ;  /* 0x0000000000017941 */ /* 0x000fea0003800000 */
.L_x_160:
[----:B0-2--5:R-:W-:Y:S01]  /*5ad0*/  IMAD.U32 R6, R172, 0x10000, RZ ;  /* 0x00010000ac067824 */ /* 0x025fe200078e00ff */
[----:B------:R-:W-:Y:S01]  /*5ae0*/  ISETP.GT.AND P2, PT, R0, 0x9, P0 ;  /* 0x000000090000780c */ /* 0x000fe20000744270 */
[----:B------:R-:W-:Y:S01]  /*5af0*/  IMAD.MOV.U32 R7, RZ, RZ, R9 ;  /* 0x000000ffff077224 */ /* 0x000fe200078e0009 */
[----:B------:R-:W-:Y:S01]  /*5b00*/  BSSY B1, `(.L_x_162) ;  /* 0x0000008000017945 */ /* 0x000fe20003800000 */
[----:B------:R-:W-:Y:S01]  /*5b10*/  FMUL R3, R6, R155 ;  /* 0x0000009b06037220 */ /* 0x000fe20000400000 */
[----:B------:R-:W-:-:S03]  /*5b20*/  IMAD.MOV.U32 R6, RZ, RZ, R8 ;  /* 0x000000ffff067224 */ /* 0x000fc600078e0008 */
[----:B------:R-:W-:-:S05]  /*5b30*/  FFMA R3, R28, R154, R3 ;  /* 0x0000009a1c037223 */ /* 0x000fca0000000003 */
[----:B------:R-:W-:-:S05]  /*5b40*/  F2FP.BF16.F32.PACK_AB R3, RZ, R3 ;  /* 0x00000003ff03723e */ /* 0x000fca00000010ff */
[----:B------:R0:W-:Y:S01]  /*5b50*/  @P3 STG.E.U16 desc[UR36][R6.64+0x10], R3 ;  /* 0x0000100306003986 */ /* 0x0001e2000c101524 */
[----:B------:R-:W-:Y:S05]  /*5b60*/  @!P2 BRA `(.L_x_163) ;  /* 0x000000000004a947 */ /* 0x000fea0003800000 */
[----:B------:R2:W5:Y:S02]  /*5b70*/  LDG.E.LTC128B.U16 R172, desc[UR36][R4.64+0x12] ;  /* 0x0000122404ac7981 */ /* 0x000564000c1e1520 */
.L_x_163:
[----:B------:R-:W-:Y:S05]  /*5b80*/  BSYNC B1 ;  /* 0x0000000000017941 */ /* 0x000fea0003800000 */
.L_x_162:
        /* <DEDUP_REMOVED lines=9> */
.L_x_165:
[----:B------:R-:W-:Y:S05]  /*5c20*/  BSYNC B1 ;  /* 0x0000000000017941 */ /* 0x000fea0003800000 */
.L_x_164:
[----:B0----5:R-:W-:Y:S01]  /*5c30*/  SHF.L.U32 R12, R172, 0x10, RZ ;  /* 0x00000010ac0c7819 */ /* 0x021fe200000006ff */
[----:B------:R-:W-:Y:S01]  /*5c40*/  BSSY B1, `(.L_x_166) ;  /* 0x000000a000017945 */ /* 0x000fe20003800000 */
[----:B------:R-:W-:Y:S02]  /*5c50*/  IADD3 R8, P3, R165, R8, RZ ;  /* 0x00000008a5087210 */ /* 0x000fe40007f7e0ff */
[----:B------:R-:W-:Y:S01]  /*5c60*/  ISETP.GT.AND P2, PT, R0, 0x9, P1 ;  /* 0x000000090000780c */ /* 0x000fe20000f44270 */
[----:B------:R-:W-:Y:S02]  /*5c70*/  FMUL R3, R12, R155 ;  /* 0x0000009b0c037220 */ /* 0x000fe40000400000 */
[----:B------:R-:W-:Y:S02]  /*5c80*/  IMAD.X R9, R167, 0x1, R9, P3 ;  /* 0x00000001a7097824 */ /* 0x000fe400018e0609 */
[----:B------:R-:W-:-:S05]  /*5c90*/  FFMA R3, R30, R154, R3 ;  /* 0x0000009a1e037223 */ /* 0x000fca0000000003 */
[----:B------:R-:W-:-:S05]  /*5ca0*/  F2FP.BF16.F32.PACK_AB R3, RZ, R3 ;  /* 0x00000003ff03723e */ /* 0x000fca00000010ff */
[----:B------:R0:W-:Y:S01]  /*5cb0*/  @P4 STG.E.U16 desc[UR36][R8.64+0x10], R3 ;  /* 0x0000100308004986 */ /* 0x0001e2000c101524 */
[----:B------:R-:W-:Y:S05]  /*5cc0*/  @!P2 BRA `(.L_x_167) ;  /* 0x000000000004a947 */ /* 0x000fea0003800000 */
[----:B------:R0:W5:Y:S02]  /*5cd0*/  LDG.E.LTC128B.U16 R172, desc[UR36][R10.64+0x12] ;  /* 0x000012240aac7981 */ /* 0x000164000c1e1520 */
.L_x_167:
[----:B------:R-:W-:Y:S05]  /*5ce0*/  BSYNC B1 ;  /* 0x0000000000017941 */ /* 0x000fea0003800000 */
.L_x_166:
[----:B0----5:R-:W-:Y:S01]  /*5cf0*/  IMAD.U32 R8, R172, 0x10000, RZ ;  /* 0x00010000ac087824 */ /* 0x021fe200078e00ff */
[----:B------:R-:W-:Y:S01]  /*5d00*/  ISETP.GT.AND P3, PT, R0, 0x10, P0 ;  /* 0x000000100000780c */ /* 0x000fe20000764270 */
[----:B------:R-:W-:Y:S02]  /*5d10*/  BSSY B1, `(.L_x_168) ;  /* 0x0000009000017945 */ /* 0x000fe40003800000 */
[----:B------:R-:W-:-:S04]  /*5d20*/  FMUL R8, R8, R155 ;  /* 0x0000009b08087220 */ /* 0x000fc80000400000 */
[----:B------:R-:W-:Y:S01]  /*5d30*/  FFMA R31, R31, R154, R8 ;  /* 0x0000009a1f1f7223 */ /* 0x000fe20000000008 */
[----:B------:R-:W-:-:S04]  /*5d40*/  IADD3 R8, P4, P5, R165, R158, R93 ;  /* 0x0000009ea5087210 */ /* 0x000fc80007d9e05d */
[----:B------:R-:W-:Y:S02]  /*5d50*/  F2FP.BF16.F32.PACK_AB R31, RZ, R31 ;  /* 0x0000001fff1f723e */ /* 0x000fe400000010ff */
[----:B------:R-:W-:-:S05]  /*5d60*/  IADD3.X R9, R167, R159, R95, P4, P5 ;  /* 0x0000009fa7097210 */ /* 0x000fca00027ea45f */
[----:B------:R0:W-:Y:S01]  /*5d70*/  @P2 STG.E.U16 desc[UR36][R8.64+0x12], R31 ;  /* 0x0000121f08002986 */ /* 0x0001e2000c101524 */
[----:B------:R-:W-:Y:S05]  /*5d80*/  @!P3 BRA `(.L_x_169) ;  /* 0x000000000004b947 */ /* 0x000fea0003800000 */
[----:B------:R0:W5:Y:S02]  /*5d90*/  LDG.E.LTC128B.U16 R172, desc[UR36][R4.64+0x20] ;  /* 0x0000202404ac7981 */ /* 0x000164000c1e1520 */
.L_x_169:
[----:B------:R-:W-:Y:S05]  /*5da0*/  BSYNC B1 ;  /* 0x0000000000017941 */ /* 0x000fea0003800000 */
.L_x_168:
        /* <DEDUP_REMOVED lines=9> */
.L_x_171:
[----:B------:R-:W-:Y:S05]  /*5e40*/  BSYNC B1 ;  /* 0x0000000000017941 */ /* 0x000fea0003800000 */
.L_x_170:
        /* <DEDUP_REMOVED lines=9> */
.L_x_173:
[----:B------:R-:W-:Y:S05]  /*5ee0*/  BSYNC B1 ;  /* 0x0000000000017941 */ /* 0x000fea0003800000 */
.L_x_172:
[----:B0----5:R-:W-:Y:S01]  /*5ef0*/  IMAD.U32 R12, R172, 0x10000, RZ ;  /* 0x00010000ac0c7824 */ /* 0x021fe200078e00ff */
        /* <DEDUP_REMOVED lines=8> */
.L_x_175:
[----:B------:R-:W-:Y:S05]  /*5f80*/  BSYNC B1 ;  /* 0x0000000000017941 */ /* 0x000fea0003800000 */
.L_x_174:
        /* <DEDUP_REMOVED lines=9> */
.L_x_177:
[----:B------:R-:W-:Y:S05]  /*6020*/  BSYNC B1 ;  /* 0x0000000000017941 */ /* 0x000fea0003800000 */
.L_x_176:
        /* <DEDUP_REMOVED lines=9> */
.L_x_179:
[----:B------:R-:W-:Y:S05]  /*60c0*/  BSYNC B1 ;  /* 0x0000000000017941 */ /* 0x000fea0003800000 */
.L_x_178:
        /* <DEDUP_REMOVED lines=9> */
.L_x_181:
[----:B------:R-:W-:Y:S05]  /*6160*/  BSYNC B1 ;  /* 0x0000000000017941 */ /* 0x000fea0003800000 */
.L_x_180:
        /* <DEDUP_REMOVED lines=9> */
.L_x_183:
[----:B------:R-:W-:Y:S05]  /*6200*/  BSYNC B1 ;  /* 0x0000000000017941 */ /* 0x000fea0003800000 */
.L_x_182:
[----:B-----5:R-:W-:Y:S01]  /*6210*/  SHF.L.U32 R12, R172, 0x10, RZ ;  /* 0x00000010ac0c7819 */ /* 0x020fe200000006ff */
[----:B------:R-:W-:Y:S01]  /*6220*/  BSSY B1, `(.L_x_184) ;  /* 0x0000008000017945 */ /* 0x000fe20003800000 */
[----:B------:R-:W-:-:S03]  /*6230*/  ISETP.GT.AND P3, PT, R0, 0x20, P0 ;  /* 0x000000200000780c */ /* 0x000fc60000764270 */
[----:B------:R-:W-:-:S04]  /*6240*/  FMUL R12, R12, R155 ;  /* 0x0000009b0c0c7220 */ /* 0x000fc80000400000 */
[----:B------:R-:W-:-:S05]  /*6250*/  FFMA R12, R39, R154, R12 ;  /* 0x0000009a270c7223 */ /* 0x000fca000000000c */
[----:B------:R-:W-:-:S05]  /*6260*/  F2FP.BF16.F32.PACK_AB R12, RZ, R12 ;  /* 0x0000000cff0c723e */ /* 0x000fca00000010ff */
[----:B------:R0:W-:Y:S01]  /*6270*/  @P2 STG.E.U16 desc[UR36][R8.64+0x32], R12 ;  /* 0x0000320c08002986 */ /* 0x0001e2000c101524 */
[----:B------:R-:W-:Y:S05]  /*6280*/  @!P3 BRA `(.L_x_185) ;  /* 0x000000000004b947 */ /* 0x000fea0003800000 */
[----:B------:R0:W5:Y:S02]  /*6290*/  LDG.E.LTC128B.U16 R172, desc[UR36][R4.64+0x40] ;  /* 0x0000402404ac7981 */ /* 0x000164000c1e1520 */
.L_x_185:
[----:B------:R-:W-:Y:S05]  /*62a0*/  BSYNC B1 ;  /* 0x0000000000017941 */ /* 0x000fea0003800000 */
.L_x_184:
        /* <DEDUP_REMOVED lines=9> */
.L_x_187:
[----:B------:R-:W-:Y:S05]  /*6340*/  BSYNC B1 ;  /* 0x0000000000017941 */ /* 0x000fea0003800000 */
.L_x_186:
        /* <DEDUP_REMOVED lines=9> */
.L_x_189:
[----:B------:R-:W-:Y:S05]  /*63e0*/  BSYNC B1 ;  /* 0x0000000000017941 */ /* 0x000fea0003800000 */
.L_x_188:
        /* <DEDUP_REMOVED lines=9> */
.L_x_191:
[----:B------:R-:W-:Y:S05]  /*6480*/  BSYNC B1 ;  /* 0x0000000000017941 */ /* 0x000fea0003800000 */
.L_x_190:
        /* <DEDUP_REMOVED lines=9> */
.L_x_193:
[----:B------:R-:W-:Y:S05]  /*6520*/  BSYNC B1 ;  /* 0x0000000000017941 */ /* 0x000fea0003800000 */
.L_x_192:
        /* <DEDUP_REMOVED lines=9> */
.L_x_195:
[----:B------:R-:W-:Y:S05]  /*65c0*/  BSYNC B1 ;  /* 0x0000000000017941 */ /* 0x000fea0003800000 */
.L_x_194:
        /* <DEDUP_REMOVED lines=9> */
.L_x_197:
[----:B------:R-:W-:Y:S05]  /*6660*/  BSYNC B1 ;  /* 0x0000000000017941 */ /* 0x000fea0003800000 */
.L_x_196:
        /* <DEDUP_REMOVED lines=9> */
.L_x_199:
[----:B------:R-:W-:Y:S05]  /*6700*/  BSYNC B1 ;  /* 0x0000000000017941 */ /* 0x000fea0003800000 */
.L_x_198:
        /* <DEDUP_REMOVED lines=9> */
.L_x_201:
[----:B------:R-:W-:Y:S05]  /*67a0*/  BSYNC B1 ;  /* 0x0000000000017941 */ /* 0x000fea0003800000 */
.L_x_200:
        /* <DEDUP_REMOVED lines=9> */
.L_x_203:
[----:B------:R-:W-:Y:S05]  /*6840*/  BSYNC B1 ;  /* 0x0000000000017941 */ /* 0x000fea0003800000 */
.L_x_202:
        /* <DEDUP_REMOVED lines=9> */
.L_x_205:
[----:B------:R-:W-:Y:S05]  /*68e0*/  BSYNC B1 ;  /* 0x0000000000017941 */ /* 0x000fea0003800000 */
.L_x_204:
        /* <DEDUP_REMOVED lines=9> */
.L_x_207:
[----:B------:R-:W-:Y:S05]  /*6980*/  BSYNC B1 ;  /* 0x0000000000017941 */ /* 0x000fea0003800000 */
.L_x_206:
        /* <DEDUP_REMOVED lines=9> */
.L_x_209:
[----:B------:R-:W-:Y:S05]  /*6a20*/  BSYNC B1 ;  /* 0x0000000000017941 */ /* 0x000fea0003800000 */
.L_x_208:
        /* <DEDUP_REMOVED lines=9> */
.L_x_211:
[----:B------:R-:W-:Y:S05]  /*6ac0*/  BSYNC B1 ;  /* 0x0000000000017941 */ /* 0x000fea0003800000 */
.L_x_210:
        /* <DEDUP_REMOVED lines=9> */
.L_x_213:
[----:B------:R-:W-:Y:S05]  /*6b60*/  BSYNC B1 ;  /* 0x0000000000017941 */ /* 0x000fea0003800000 */
.L_x_212:
        /* <DEDUP_REMOVED lines=9> */
.L_x_215:
[----:B------:R-:W-:Y:S05]  /*6c00*/  BSYNC B1 ;  /* 0x0000000000017941 */ /* 0x000fea0003800000 */
.L_x_214:
        /* <DEDUP_REMOVED lines=9> */
.L_x_217:
[----:B------:R-:W-:Y:S05]  /*6ca0*/  BSYNC B1 ;  /* 0x0000000000017941 */ /* 0x000fea0003800000 */
.L_x_216:
        /* <DEDUP_REMOVED lines=9> */
.L_x_219:
[----:B------:R-:W-:Y:S05]  /*6d40*/  BSYNC B1 ;  /* 0x0000000000017941 */ /* 0x000fea0003800000 */
.L_x_218:
        /* <DEDUP_REMOVED lines=9> */
.L_x_221:
[----:B------:R-:W-:Y:S05]  /*6de0*/  BSYNC B1 ;  /* 0x0000000000017941 */ /* 0x000fea0003800000 */
.L_x_220:
        /* <DEDUP_REMOVED lines=9> */
.L_x_223:
[----:B------:R-:W-:Y:S05]  /*6e80*/  BSYNC B1 ;  /* 0x0000000000017941 */ /* 0x000fea0003800000 */
.L_x_222:
        /* <DEDUP_REMOVED lines=9> */
.L_x_225:
[----:B------:R-:W-:Y:S05]  /*6f20*/  BSYNC B1 ;  /* 0x0000000000017941 */ /* 0x000fea0003800000 */
.L_x_224:
        /* <DEDUP_REMOVED lines=9> */
.L_x_227:
[----:B------:R-:W-:Y:S05]  /*6fc0*/  BSYNC B1 ;  /* 0x0000000000017941 */ /* 0x000fea0003800000 */
.L_x_226:
        /* <DEDUP_REMOVED lines=9> */
.L_x_229:
[----:B------:R-:W-:Y:S05]  /*7060*/  BSYNC B1 ;  /* 0x0000000000017941 */ /* 0x000fea0003800000 */
.L_x_228:
        /* <DEDUP_REMOVED lines=9> */
.L_x_231:
[----:B------:R-:W-:Y:S05]  /*7100*/  BSYNC B1 ;  /* 0x0000000000017941 */ /* 0x000fea0003800000 */
.L_x_230:
        /* <DEDUP_REMOVED lines=9> */
.L_x_233:
[----:B------:R-:W-:Y:S05]  /*71a0*/  BSYNC B1 ;  /* 0x0000000000017941 */ /* 0x000fea0003800000 */
.L_x_232:
        /* <DEDUP_REMOVED lines=9> */
.L_x_235:
[----:B------:R-:W-:Y:S05]  /*7240*/  BSYNC B1 ;  /* 0x0000000000017941 */ /* 0x000fea0003800000 */
.L_x_234:
        /* <DEDUP_REMOVED lines=9> */
.L_x_237:
[----:B------:R-:W-:Y:S05]  /*72e0*/  BSYNC B1 ;  /* 0x0000000000017941 */ /* 0x000fea0003800000 */
.L_x_236:
        /* <DEDUP_REMOVED lines=9> */
.L_x_239:
[----:B------:R-:W-:Y:S05]  /*7380*/  BSYNC B1 ;  /* 0x0000000000017941 */ /* 0x000fea0003800000 */
.L_x_238:
        /* <DEDUP_REMOVED lines=9> */
.L_x_241:
[----:B------:R-:W-:Y:S05]  /*7420*/  BSYNC B1 ;  /* 0x0000000000017941 */ /* 0x000fea0003800000 */
.L_x_240:
        /* <DEDUP_REMOVED lines=9> */
.L_x_243:
[----:B------:R-:W-:Y:S05]  /*74c0*/  BSYNC B1 ;  /* 0x0000000000017941 */ /* 0x000fea0003800000 */
.L_x_242:
        /* <DEDUP_REMOVED lines=9> */
.L_x_245:
[----:B------:R-:W-:Y:S05]  /*7560*/  BSYNC B1 ;  /* 0x0000000000017941 */ /* 0x000fea0003800000 */
.L_x_244:
        /* <DEDUP_REMOVED lines=9> */
.L_x_247:
[----:B------:R-:W-:Y:S05]  /*7600*/  BSYNC B1 ;  /* 0x0000000000017941 */ /* 0x000fea0003800000 */
.L_x_246:
        /* <DEDUP_REMOVED lines=9> */
.L_x_249:
[----:B------:R-:W-:Y:S05]  /*76a0*/  BSYNC B1 ;  /* 0x0000000000017941 */ /* 0x000fea0003800000 */
.L_x_248:
        /* <DEDUP_REMOVED lines=9> */
.L_x_251:
[----:B------:R-:W-:Y:S05]  /*7740*/  BSYNC B1 ;  /* 0x0000000000017941 */ /* 0x000fea0003800000 */
.L_x_250:
        /* <DEDUP_REMOVED lines=9> */
.L_x_253:
[----:B------:R-:W-:Y:S05]  /*77e0*/  BSYNC B1 ;  /* 0x0000000000017941 */ /* 0x000fea0003800000 */
.L_x_252:
        /* <DEDUP_REMOVED lines=9> */
.L_x_255:
[----:B------:R-:W-:Y:S05]  /*7880*/  BSYNC B1 ;  /* 0x0000000000017941 */ /* 0x000fea0003800000 */
.L_x_254:
        /* <DEDUP_REMOVED lines=9> */
.L_x_257:
[----:B------:R-:W-:Y:S05]  /*7920*/  BSYNC B1 ;  /* 0x0000000000017941 */ /* 0x000fea0003800000 */
.L_x_256:
        /* <DEDUP_REMOVED lines=9> */
.L_x_259:
[----:B------:R-:W-:Y:S05]  /*79c0*/  BSYNC B1 ;  /* 0x0000000000017941 */ /* 0x000fea0003800000 */
.L_x_258:
        /* <DEDUP_REMOVED lines=9> */
.L_x_261:
[----:B------:R-:W-:Y:S05]  /*7a60*/  BSYNC B1 ;  /* 0x0000000000017941 */ /* 0x000fea0003800000 */
.L_x_260:
        /* <DEDUP_REMOVED lines=9> */
.L_x_263:
[----:B------:R-:W-:Y:S05]  /*7b00*/  BSYNC B1 ;  /* 0x0000000000017941 */ /* 0x000fea0003800000 */
.L_x_262:
        /* <DEDUP_REMOVED lines=9> */
.L_x_265:
[----:B------:R-:W-:Y:S05]  /*7ba0*/  BSYNC B1 ;  /* 0x0000000000017941 */ /* 0x000fea0003800000 */
.L_x_264:
        /* <DEDUP_REMOVED lines=9> */
.L_x_267:
[----:B------:R-:W-:Y:S05]  /*7c40*/  BSYNC B1 ;  /* 0x0000000000017941 */ /* 0x000fea0003800000 */
.L_x_266:
        /* <DEDUP_REMOVED lines=9> */
.L_x_269:
[----:B------:R-:W-:Y:S05]  /*7ce0*/  BSYNC B1 ;  /* 0x0000000000017941 */ /* 0x000fea0003800000 */
.L_x_268:
        /* <DEDUP_REMOVED lines=9> */
.L_x_271:
[----:B------:R-:W-:Y:S05]  /*7d80*/  BSYNC B1 ;  /* 0x0000000000017941 */ /* 0x000fea0003800000 */
.L_x_270:
        /* <DEDUP_REMOVED lines=9> */
.L_x_273:
[----:B------:R-:W-:Y:S05]  /*7e20*/  BSYNC B1 ;  /* 0x0000000000017941 */ /* 0x000fea0003800000 */
.L_x_272:
        /* <DEDUP_REMOVED lines=9> */
.L_x_275:
[----:B------:R-:W-:Y:S05]  /*7ec0*/  BSYNC B1 ;  /* 0x0000000000017941 */ /* 0x000fea0003800000 */
.L_x_274:
[----:B012--5:R-:W-:Y:S01]  /*7ed0*/  IMAD.U32 R4, R172, 0x10000, RZ ;  /* 0x00010000ac047824 */ /* 0x027fe200078e00ff */
        /* <DEDUP_REMOVED lines=8> */
.L_x_277:
[----:B------:R-:W-:Y:S05]  /*7f60*/  BSYNC B1 ;  /* 0x0000000000017941 */ /* 0x000fea0003800000 */
.L_x_276:
[----:B0----5:R-:W-:Y:S01]  /*7f70*/  IMAD.U32 R4, R172, 0x10000, RZ ;  /* 0x00010000ac047824 */ /* 0x021fe200078e00ff */
[----:B------:R-:W-:Y:S01]  /*7f80*/  ISETP.GT.AND P1, PT, R0, 0x79, P1 ;  /* 0x000000790000780c */ /* 0x000fe20000f24270 */
[----:B------:R-:W-:Y:S01]  /*7f90*/  @P2 IMAD.MOV.U32 R5, RZ, RZ, R9 ;  /* 0x000000ffff052224 */ /* 0x000fe200078e0009 */
[----:B------:R-:W-:Y:S01]  /*7fa0*/  BSSY B1, `(.L_x_278) ;  /* 0x0000008000017945 */ /* 0x000fe20003800000 */
[----:B------:R-:W-:Y:S01]  /*7fb0*/  FMUL R3, R4, R155 ;  /* 0x0000009b04037220 */ /* 0x000fe20000400000 */
[----:B------:R-:W-:-:S03]  /*7fc0*/  @P2 IMAD.MOV.U32 R4, RZ, RZ, R8 ;  /* 0x000000ffff042224 */ /* 0x000fc600078e0008 */
[----:B------:R-:W-:-:S05]  /*7fd0*/  FFMA R3, R86, R154, R3 ;  /* 0x0000009a56037223 */ /* 0x000fca0000000003 */
[----:B------:R-:W-:-:S05]  /*7fe0*/  F2FP.BF16.F32.PACK_AB R3, RZ, R3 ;  /* 0x00000003ff03723e */ /* 0x000fca00000010ff */
[----:B------:R0:W-:Y:S01]  /*7ff0*/  @P2 STG.E.U16 desc[UR36][R4.64+0xf0], R3 ;  /* 0x0000f00304002986 */ /* 0x0001e2000c101524 */
[----:B------:R-:W-:Y:S05]  /*8000*/  @!P1 BRA `(.L_x_279) ;  /* 0x0000000000049947 */ /* 0x000fea0003800000 */
[----:B------:R2:W5:Y:S02]  /*8010*/  LDG.E.LTC128B.U16 R172, desc[UR36][R10.64+0xf2] ;  /* 0x0000f2240aac7981 */ /* 0x000564000c1e1520 */
.L_x_279:
[----:B------:R-:W-:Y:S05]  /*8020*/  BSYNC B1 ;  /* 0x0000000000017941 */ /* 0x000fea0003800000 */
.L_x_278:
[----:B------:R-:W-:Y:S05]  /*8030*/  @!P1 BRA `(.L_x_280) ;  /* 0x00000024004c9947 */ /* 0x000fea0003800000 */
[----:B-----5:R-:W-:-:S05]  /*8040*/  SHF.L.U32 R172, R172, 0x10, RZ ;  /* 0x00000010acac7819 */ /* 0x020fca00000006ff */
[----:B------:R-:W-:-:S04]  /*8050*/  FMUL R172, R172, R155 ;  /* 0x0000009bacac7220 */ /* 0x000fc80000400000 */
[----:B------:R-:W-:-:S05]  /*8060*/  FFMA R172, R87, R154, R172 ;  /* 0x0000009a57ac7223 */ /* 0x000fca00000000ac */
[----:B------:R-:W-:-:S05]  /*8070*/  F2FP.BF16.F32.PACK_AB R172, RZ, R172 ;  /* 0x000000acffac723e */ /* 0x000fca00000010ff */
[----:B------:R0:W-:Y:S01]  /*8080*/  STG.E.U16 desc[UR36][R8.64+0xf2], R172 ;  /* 0x0000f2ac08007986 */ /* 0x0001e2000c101524 */
[----:B------:R-:W-:Y:S05]  /*8090*/  BRA `(.L_x_280) ;  /* 0x0000002400347947 */ /* 0x000fea0003800000 */
.L_x_29:
[----:B------:R-:W-:Y:S01]  /*80a0*/  ULDC.64 UR4, c[0x0][0x5c0] ;  /* 0x0001700000047ab9 */ /* 0x000fe20000000a00 */
[-C--:B------:R-:W-:Y:S01]  /*80b0*/  FMUL R88, R88, R154.reuse ;  /* 0x0000009a58587220 */ /* 0x080fe20000400000 */
[----:B------:R-:W-:Y:S01]  /*80c0*/  LEA R8, P0, R166, UR4, 0x1 ;  /* 0x00000004a6087c11 */ /* 0x000fe2000f8008ff */
[----:B------:R-:W-:Y:S01]  /*80d0*/  IMAD.SHL.U32 R7, R4, 0x10, RZ ;  /* 0x0000001004077824 */ /* 0x000fe200078e00ff */
[----:B------:R-:W-:Y:S01]  /*80e0*/  ISETP.GT.AND P2, PT, R0, 0x1, P3 ;  /* 0x000000010000780c */ /* 0x000fe20001f44270 */
[-C--:B------:R-:W-:Y:S01]  /*80f0*/  FMUL R89, R89, R154.reuse ;  /* 0x0000009a59597220 */ /* 0x080fe20000400000 */
[----:B------:R-:W-:Y:S01]  /*8100*/  LEA.HI.X R9, R166, UR5, R169, 0x1, P0 ;  /* 0x00000005a6097c11 */ /* 0x000fe200080f0ca9 */
[-C--:B------:R-:W-:Y:S01]  /*8110*/  FMUL R90, R90, R154.reuse ;  /* 0x0000009a5a5a7220 */ /* 0x080fe20000400000 */
[----:B------:R-:W-:Y:S01]  /*8120*/  ISETP.GT.AND P0, PT, R3, 0x8, PT ;  /* 0x000000080300780c */ /* 0x000fe20003f04270 */
[----:B------:R-:W-:Y:S01]  /*8130*/  FMUL R91, R91, R154 ;  /* 0x0000009a5b5b7220 */ /* 0x000fe20000400000 */
[----:B------:R-:W-:Y:S01]  /*8140*/  F2FP.BF16.F32.PACK_AB R88, RZ, R88 ;  /* 0x00000058ff58723e */ /* 0x000fe200000010ff */
[-C--:B------:R-:W-:Y:S01]  /*8150*/  FMUL R92, R92, R154.reuse ;  /* 0x0000009a5c5c7220 */ /* 0x080fe20000400000 */
[----:B------:R-:W-:Y:S01]  /*8160*/  ISETP.GT.AND P4, PT, R0, RZ, P0 ;  /* 0x000000ff0000720c */ /* 0x000fe20000784270 */
[----:B------:R-:W-:Y:S01]  /*8170*/  FMUL R93, R93, R154 ;  /* 0x0000009a5d5d7220 */ /* 0x000fe20000400000 */
[----:B------:R-:W-:Y:S01]  /*8180*/  SHF.L.U64.HI R6, R4, 0x4, R5 ;  /* 0x0000000404067819 */ /* 0x000fe20000010205 */
[----:B------:R-:W-:Y:S01]  /*8190*/  @P1 STG.E.U16 desc[UR36][R8.64], R88 ;  /* 0x0000005808001986 */ /* 0x000fe2000c101524 */
[----:B------:R-:W-:Y:S01]  /*81a0*/  IADD3 R10, P5, R7, R8, RZ ;  /* 0x00000008070a7210 */ /* 0x000fe20007fbe0ff */
[-C--:B------:R-:W-:Y:S01]  /*81b0*/  FMUL R94, R94, R154.reuse ;  /* 0x0000009a5e5e7220 */ /* 0x080fe20000400000 */
[----:B------:R-:W-:Y:S01]  /*81c0*/  ISETP.GT.AND P1, PT, R0, 0x1, P0 ;  /* 0x000000010000780c */ /* 0x000fe20000724270 */
[----:B------:R-:W-:Y:S01]  /*81d0*/  FMUL R95, R95, R154 ;  /* 0x0000009a5f5f7220 */ /* 0x000fe20000400000 */
[----:B------:R-:W-:Y:S01]  /*81e0*/  F2FP.BF16.F32.PACK_AB R89, RZ, R89 ;  /* 0x00000059ff59723e */ /* 0x000fe200000010ff */
[----:B------:R-:W-:Y:S01]  /*81f0*/  IMAD.X R11, R6, 0x1, R9, P5 ;  /* 0x00000001060b7824 */ /* 0x000fe200028e0609 */
[----:B------:R-:W-:Y:S01]  /*8200*/  F2FP.BF16.F32.PACK_AB R90, RZ, R90 ;  /* 0x0000005aff5a723e */ /* 0x000fe200000010ff */
[-C--:B------:R-:W-:Y:S01]  /*8210*/  FMUL R96, R96, R154.reuse ;  /* 0x0000009a60607220 */ /* 0x080fe20000400000 */
[----:B------:R-:W-:Y:S01]  /*8220*/  F2FP.BF16.F32.PACK_AB R91, RZ, R91 ;  /* 0x0000005bff5b723e */ /* 0x000fe200000010ff */
[----:B------:R-:W-:Y:S01]  /*8230*/  @P2 STG.E.U16 desc[UR36][R8.64+0x2], R89 ;  /* 0x0000025908002986 */ /* 0x000fe2000c101524 */
[C---:B------:R-:W-:Y:S01]  /*8240*/  ISETP.GT.AND P5, PT, R0.reuse, 0x9, P3 ;  /* 0x000000090000780c */ /* 0x040fe20001fa4270 */
[-C--:B------:R-:W-:Y:S01]  /*8250*/  FMUL R97, R97, R154.reuse ;  /* 0x0000009a61617220 */ /* 0x080fe20000400000 */
[C---:B------:R-:W-:Y:S01]  /*8260*/  ISETP.GT.AND P2, PT, R0.reuse, 0x8, P0 ;  /* 0x000000080000780c */ /* 0x040fe20000744270 */
[----:B------:R-:W-:Y:S01]  /*8270*/  @P4 STG.E.U16 desc[UR36][R10.64], R90 ;  /* 0x0000005a0a004986 */ /* 0x000fe2000c101524 */
[----:B------:R-:W-:Y:S01]  /*8280*/  ISETP.GT.AND P4, PT, R0, 0x8, P3 ;  /* 0x000000080000780c */ /* 0x000fe20001f84270 */
[----:B------:R-:W-:Y:S01]  /*8290*/  FMUL R98, R98, R154 ;  /* 0x0000009a62627220 */ /* 0x000fe20000400000 */
[----:B------:R-:W-:Y:S01]  /*82a0*/  F2FP.BF16.F32.PACK_AB R92, RZ, R92 ;  /* 0x0000005cff5c723e */ /* 0x000fe200000010ff */
[----:B------:R-:W-:Y:S01]  /*82b0*/  @P1 STG.E.U16 desc[UR36][R10.64+0x2], R91 ;  /* 0x0000025b0a001986 */ /* 0x000fe2000c101524 */
[----:B------:R-:W-:Y:S01]  /*82c0*/  ISETP.GT.AND P1, PT, R0, 0x9, P0 ;  /* 0x000000090000780c */ /* 0x000fe20000724270 */
[-C--:B------:R-:W-:Y:S01]  /*82d0*/  FMUL R99, R99, R154.reuse ;  /* 0x0000009a63637220 */ /* 0x080fe20000400000 */
[----:B------:R-:W-:Y:S01]  /*82e0*/  F2FP.BF16.F32.PACK_AB R93, RZ, R93 ;  /* 0x0000005dff5d723e */ /* 0x000fe200000010ff */
[----:B------:R-:W-:Y:S01]  /*82f0*/  FMUL R100, R100, R154 ;  /* 0x0000009a64647220 */ /* 0x000fe20000400000 */
[----:B------:R-:W-:Y:S01]  /*8300*/  F2FP.BF16.F32.PACK_AB R94, RZ, R94 ;  /* 0x0000005eff5e723e */ /* 0x000fe200000010ff */
[-C--:B------:R-:W-:Y:S01]  /*8310*/  FMUL R101, R101, R154.reuse ;  /* 0x0000009a65657220 */ /* 0x080fe20000400000 */
[----:B------:R-:W-:Y:S01]  /*8320*/  F2FP.BF16.F32.PACK_AB R95, RZ, R95 ;  /* 0x0000005fff5f723e */ /* 0x000fe200000010ff */
[----:B------:R-:W-:Y:S01]  /*8330*/  FMUL R102, R102, R154 ;  /* 0x0000009a66667220 */ /* 0x000fe20000400000 */
[----:B------:R-:W-:Y:S01]  /*8340*/  F2FP.BF16.F32.PACK_AB R96, RZ, R96 ;  /* 0x00000060ff60723e */ /* 0x000fe200000010ff */
[----:B------:R-:W-:Y:S01]  /*8350*/  @P4 STG.E.U16 desc[UR36][R8.64+0x10], R92 ;  /* 0x0000105c08004986 */ /* 0x000fe2000c101524 */
[C---:B------:R-:W-:Y:S01]  /*8360*/  ISETP.GT.AND P4, PT, R0.reuse, 0x10, P3 ;  /* 0x000000100000780c */ /* 0x040fe20001f84270 */
[-C--:B------:R-:W-:Y:S01]  /*8370*/  FMUL R103, R103, R154.reuse ;  /* 0x0000009a67677220 */ /* 0x080fe20000400000 */
[----:B------:R-:W-:Y:S01]  /*8380*/  F2FP.BF16.F32.PACK_AB R97, RZ, R97 ;  /* 0x00000061ff61723e */ /* 0x000fe200000010ff */
[----:B------:R-:W-:Y:S01]  /*8390*/  @P5 STG.E.U16 desc[UR36][R8.64+0x12], R93 ;  /* 0x0000125d08005986 */ /* 0x000fe2000c101524 */
[----:B------:R-:W-:Y:S01]  /*83a0*/  ISETP.GT.AND P5, PT, R0, 0x11, P0 ;  /* 0x000000110000780c */ /* 0x000fe200007a4270 */
        /* <DEDUP_REMOVED lines=74> */
[-C--:B------:R-:W-:Y:S01]  /*8850*/  FMUL R125, R125, R154.reuse ;  /* 0x0000009a7d7d7220 */ /* 0x080fe20000400000 */
[----:B------:R-:W-:Y:S01]  /*8860*/  F2FP.BF16.F32.PACK_AB R119, RZ, R119 ;  /* 0x00000077ff77723e */ /* 0x000fe200000010ff */
[----:B------:R-:W-:Y:S01]  /*8870*/  FMUL R126, R126, R154 ;  /* 0x0000009a7e7e7220 */ /* 0x000fe20000400000 */
[----:B------:R-:W-:Y:S01]  /*8880*/  F2FP.BF16.F32.PACK_AB R120, RZ, R120 ;  /* 0x00000078ff78723e */ /* 0x000fe200000010ff */
        /* <DEDUP_REMOVED lines=64> */
[----:B------:R-:W-:Y:S01]  /*8c90*/  FMUL R145, R145, R154 ;  /* 0x0000009a91917220 */ /* 0x000fe20000400000 */
[----:B------:R-:W-:Y:S01]  /*8ca0*/  F2FP.BF16.F32.PACK_AB R139, RZ, R139 ;  /* 0x0000008bff8b723e */ /* 0x000fe200000010ff */
[----:B------:R-:W-:Y:S01]  /*8cb0*/  IMAD.SHL.U32 R21, R4, 0x100, RZ ;  /* 0x0000010004157824 */ /* 0x000fe200078e00ff */
[----:B------:R-:W-:Y:S01]  /*8cc0*/  F2FP.BF16.F32.PACK_AB R140, RZ, R140 ;  /* 0x0000008cff8c723e */ /* 0x000fe200000010ff */
[----:B------:R-:W-:Y:S01]  /*8cd0*/  @P1 STG.E.U16 desc[UR36][R8.64+0x90], R124 ;  /* 0x0000907c08001986 */ /* 0x000fe2000c101524 */
[----:B------:R-:W-:Y:S01]  /*8ce0*/  ISETP.GT.AND P1, PT, R0, 0x50, P3 ;  /* 0x000000500000780c */ /* 0x000fe20001f24270 */
[-C--:B------:R-:W-:Y:S01]  /*8cf0*/  FMUL R146, R146, R154.reuse ;  /* 0x0000009a92927220 */ /* 0x080fe20000400000 */
[----:B------:R-:W-:Y:S01]  /*8d00*/  F2FP.BF16.F32.PACK_AB R141, RZ, R141 ;  /* 0x0000008dff8d723e */ /* 0x000fe200000010ff */
[----:B------:R-:W-:Y:S01]  /*8d10*/  @P2 STG.E.U16 desc[UR36][R8.64+0x92], R125 ;  /* 0x0000927d08002986 */ /* 0x000fe2000c101524 */
[C---:B------:R-:W-:Y:S01]  /*8d20*/  ISETP.GT.AND P2, PT, R0.reuse, 0x51, P3 ;  /* 0x000000510000780c */ /* 0x040fe20001f44270 */
[----:B------:R-:W-:Y:S01]  /*8d30*/  FMUL R147, R147, R154 ;  /* 0x0000009a93937220 */ /* 0x000fe20000400000 */
        /* <DEDUP_REMOVED lines=12> */
[----:B------:R-:W-:Y:S01]  /*8e00*/  SHF.L.U64.HI R15, R4, 0x8, R5 ;  /* 0x00000008040f7819 */ /* 0x000fe20000010205 */
[----:B------:R-:W-:Y:S01]  /*8e10*/  @P2 STG.E.U16 desc[UR36][R8.64+0xa2], R129 ;  /* 0x0000a28108002986 */ /* 0x000fe2000c101524 */
[C---:B------:R-:W-:Y:S01]  /*8e20*/  ISETP.GT.AND P2, PT, R0.reuse, 0x59, P3 ;  /* 0x000000590000780c */ /* 0x040fe20001f44270 */
        /* <DEDUP_REMOVED lines=56> */
[----:B------:R-:W-:Y:S01]  /*91b0*/  FMUL R39, R39, R154 ;  /* 0x0000009a27277220 */ /* 0x000fe20000400000 */
[----:B------:R-:W-:Y:S01]  /*91c0*/  F2FP.BF16.F32.PACK_AB R33, RZ, R33 ;  /* 0x00000021ff21723e */ /* 0x000fe200000010ff */
[----:B------:R-:W-:Y:S01]  /*91d0*/  @P2 STG.E.U16 desc[UR36][R10.64+0xd0], R142 ;  /* 0x0000d08e0a002986 */ /* 0x000fe2000c101524 */
[----:B------:R-:W-:Y:S01]  /*91e0*/  F2FP.BF16.F32.PACK_AB R34, RZ, R34 ;  /* 0x00000022ff22723e */ /* 0x000fe200000010ff */
[-C--:B------:R-:W-:Y:S01]  /*91f0*/  FMUL R40, R40, R154.reuse ;  /* 0x0000009a28287220 */ /* 0x080fe20000400000 */
[----:B------:R-:W-:Y:S01]  /*9200*/  F2FP.BF16.F32.PACK_AB R35, RZ, R35 ;  /* 0x00000023ff23723e */ /* 0x000fe200000010ff */
[----:B------:R-:W-:Y:S01]  /*9210*/  FMUL R41, R41, R154 ;  /* 0x0000009a29297220 */ /* 0x000fe20000400000 */
[----:B------:R-:W-:Y:S01]  /*9220*/  F2FP.BF16.F32.PACK_AB R36, RZ, R36 ;  /* 0x00000024ff24723e */ /* 0x000fe200000010ff */
[----:B------:R-:W-:Y:S01]  /*9230*/  @P4 STG.E.U16 desc[UR36][R10.64+0xd2], R143 ;  /* 0x0000d28f0a004986 */ /* 0x000fe2000c101524 */
[----:B------:R-:W-:Y:S01]  /*9240*/  ISETP.GT.AND P4, PT, R0, 0x71, P0 ;  /* 0x000000710000780c */ /* 0x000fe20000784270 */
[----:B------:R-:W-:Y:S01]  /*9250*/  FMUL R42, R42, R154 ;  /* 0x0000009a2a2a7220 */ /* 0x000fe20000400000 */
[----:B------:R-:W-:Y:S01]  /*9260*/  F2FP.BF16.F32.PACK_AB R37, RZ, R37 ;  /* 0x00000025ff25723e */ /* 0x000fe200000010ff */
[----:B------:R-:W-:Y:S01]  /*9270*/  @P5 STG.E.U16 desc[UR36][R8.64+0xe0], R144 ;  /* 0x0000e09008005986 */ /* 0x000fe2000c101524 */
[----:B------:R-:W-:Y:S01]  /*9280*/  ISETP.GT.AND P5, PT, R0, 0x70, P0 ;  /* 0x000000700000780c */ /* 0x000fe200007a4270 */
[----:B------:R-:W-:Y:S01]  /*9290*/  @P1 IMAD.MOV.U32 R4, RZ, RZ, R8 ;  /* 0x000000ffff041224 */ /* 0x000fe200078e0008 */
[----:B------:R-:W-:Y:S01]  /*92a0*/  F2FP.BF16.F32.PACK_AB R38, RZ, R38 ;  /* 0x00000026ff26723e */ /* 0x000fe200000010ff */
[----:B------:R-:W-:Y:S01]  /*92b0*/  @P1 IMAD.MOV.U32 R5, RZ, RZ, R9 ;  /* 0x000000ffff051224 */ /* 0x000fe200078e0009 */
[----:B------:R-:W-:Y:S01]  /*92c0*/  F2FP.BF16.F32.PACK_AB R39, RZ, R39 ;  /* 0x00000027ff27723e */ /* 0x000fe200000010ff */
[----:B------:R-:W-:Y:S01]  /*92d0*/  FMUL R43, R43, R154 ;  /* 0x0000009a2b2b7220 */ /* 0x000fe20000400000 */
[----:B------:R-:W-:Y:S01]  /*92e0*/  F2FP.BF16.F32.PACK_AB R40, RZ, R40 ;  /* 0x00000028ff28723e */ /* 0x000fe200000010ff */
[----:B------:R-:W-:Y:S01]  /*92f0*/  FMUL R44, R44, R154 ;  /* 0x0000009a2c2c7220 */ /* 0x000fe20000400000 */
[----:B------:R0:W-:Y:S01]  /*9300*/  @P1 STG.E.U16 desc[UR36][R4.64+0xe2], R145 ;  /* 0x0000e29104001986 */ /* 0x0001e2000c101524 */
[----:B------:R-:W-:Y:S01]  /*9310*/  IADD3 R12, P1, P2, R7, R8, R21 ;  /* 0x00000008070c7210 */ /* 0x000fe20007a3e015 */
[-C--:B------:R-:W-:Y:S01]  /*9320*/  FMUL R45, R45, R154.reuse ;  /* 0x0000009a2d2d7220 */ /* 0x080fe20000400000 */
[----:B------:R-:W-:Y:S01]  /*9330*/  F2FP.BF16.F32.PACK_AB R41, RZ, R41 ;  /* 0x00000029ff29723e */ /* 0x000fe200000010ff */
[-C--:B------:R-:W-:Y:S01]  /*9340*/  FMUL R46, R46, R154.reuse ;  /* 0x0000009a2e2e7220 */ /* 0x080fe20000400000 */
[----:B------:R-:W-:Y:S01]  /*9350*/  IADD3.X R13, R6, R9, R15, P1, P2 ;  /* 0x00000009060d7210 */ /* 0x000fe20000fe440f */
[-C--:B------:R-:W-:Y:S01]  /*9360*/  FMUL R47, R47, R154.reuse ;  /* 0x0000009a2f2f7220 */ /* 0x080fe20000400000 */
[C---:B------:R-:W-:Y:S01]  /*9370*/  ISETP.GT.AND P1, PT, R3.reuse, 0x80, PT ;  /* 0x000000800300780c */ /* 0x040fe20003f24270 */
[-C--:B------:R-:W-:Y:S01]  /*9380*/  FMUL R48, R48, R154.reuse ;  /* 0x0000009a30307220 */ /* 0x080fe20000400000 */
[----:B------:R-:W-:Y:S01]  /*9390*/  ISETP.GT.AND P2, PT, R3, 0x88, PT ;  /* 0x000000880300780c */ /* 0x000fe20003f44270 */
[----:B------:R-:W-:Y:S01]  /*93a0*/  FMUL R49, R49, R154 ;  /* 0x0000009a31317220 */ /* 0x000fe20000400000 */
[----:B------:R-:W-:Y:S01]  /*93b0*/  F2FP.BF16.F32.PACK_AB R42, RZ, R42 ;  /* 0x0000002aff2a723e */ /* 0x000fe200000010ff */
[----:B0-----:R-:W-:Y:S01]  /*93c0*/  @P5 IMAD.MOV.U32 R4, RZ, RZ, R10 ;  /* 0x000000ffff045224 */ /* 0x001fe200078e000a */
[----:B------:R-:W-:Y:S01]  /*93d0*/  F2FP.BF16.F32.PACK_AB R43, RZ, R43 ;  /* 0x0000002bff2b723e */ /* 0x000fe200000010ff */
[----:B------:R-:W-:Y:S01]  /*93e0*/  @P5 IMAD.MOV.U32 R5, RZ, RZ, R11 ;  /* 0x000000ffff055224 */ /* 0x000fe200078e000b */
[----:B------:R-:W-:Y:S01]  /*93f0*/  F2FP.BF16.F32.PACK_AB R44, RZ, R44 ;  /* 0x0000002cff2c723e */ /* 0x000fe200000010ff */
[-C--:B------:R-:W-:Y:S01]  /*9400*/  FMUL R50, R50, R154.reuse ;  /* 0x0000009a32327220 */ /* 0x080fe20000400000 */
[----:B------:R-:W-:Y:S01]  /*9410*/  F2FP.BF16.F32.PACK_AB R45, RZ, R45 ;  /* 0x0000002dff2d723e */ /* 0x000fe200000010ff */
[-C--:B------:R-:W-:Y:S01]  /*9420*/  FMUL R51, R51, R154.reuse ;  /* 0x0000009a33337220 */ /* 0x080fe20000400000 */
[----:B------:R0:W-:Y:S01]  /*9430*/  @P5 STG.E.U16 desc[UR36][R4.64+0xe0], R146 ;  /* 0x0000e09204005986 */ /* 0x0001e2000c101524 */
[----:B------:R-:W-:Y:S01]  /*9440*/  ISETP.GT.AND P5, PT, R0, 0x78, P3 ;  /* 0x000000780000780c */ /* 0x000fe20001fa4270 */
[-C--:B------:R-:W-:Y:S01]  /*9450*/  FMUL R52, R52, R154.reuse ;  /* 0x0000009a34347220 */ /* 0x080fe20000400000 */
[C---:B------:R-:W-:Y:S01]  /*9460*/  ISETP.GT.AND P3, PT, R0.reuse, 0x79, P3 ;  /* 0x000000790000780c */ /* 0x040fe20001f64270 */
[----:B------:R-:W-:Y:S01]  /*9470*/  @P4 STG.E.U16 desc[UR36][R10.64+0xe2], R147 ;  /* 0x0000e2930a004986 */ /* 0x000fe2000c101524 */
[C---:B------:R-:W-:Y:S01]  /*9480*/  ISETP.GT.AND P4, PT, R0.reuse, 0x78, P0 ;  /* 0x000000780000780c */ /* 0x040fe20000784270 */
[-C--:B------:R-:W-:Y:S01]  /*9490*/  FMUL R53, R53, R154.reuse ;  /* 0x0000009a35357220 */ /* 0x080fe20000400000 */
[----:B------:R-:W-:Y:S01]  /*94a0*/  ISETP.GT.AND P0, PT, R0, 0x79, P0 ;  /* 0x000000790000780c */ /* 0x000fe20000704270 */
[----:B------:R-:W-:Y:S01]  /*94b0*/  FMUL R54, R54, R154 ;  /* 0x0000009a36367220 */ /* 0x000fe20000400000 */
[----:B------:R-:W-:Y:S01]  /*94c0*/  F2FP.BF16.F32.PACK_AB R46, RZ, R46 ;  /* 0x0000002eff2e723e */ /* 0x000fe200000010ff */
[-C--:B------:R-:W-:Y:S01]  /*94d0*/  FMUL R55, R55, R154.reuse ;  /* 0x0000009a37377220 */ /* 0x080fe20000400000 */
[----:B------:R-:W-:Y:S01]  /*94e0*/  F2FP.BF16.F32.PACK_AB R47, RZ, R47 ;  /* 0x0000002fff2f723e */ /* 0x000fe200000010ff */
[----:B------:R-:W-:Y:S01]  /*94f0*/  FMUL R56, R56, R154 ;  /* 0x0000009a38387220 */ /* 0x000fe20000400000 */
[----:B------:R-:W-:Y:S01]  /*9500*/  F2FP.BF16.F32.PACK_AB R48, RZ, R48 ;  /* 0x00000030ff30723e */ /* 0x000fe200000010ff */
[----:B------:R-:W-:Y:S01]  /*9510*/  @P5 STG.E.U16 desc[UR36][R8.64+0xf0], R148 ;  /* 0x0000f09408005986 */ /* 0x000fe2000c101524 */
[----:B0-----:R-:W-:Y:S01]  /*9520*/  IADD3 R4, P5, R21, R8, RZ ;  /* 0x0000000815047210 */ /* 0x001fe20007fbe0ff */
[-C--:B------:R-:W-:Y:S01]  /*9530*/  FMUL R57, R57, R154.reuse ;  /* 0x0000009a39397220 */ /* 0x080fe20000400000 */
[----:B------:R-:W-:Y:S01]  /*9540*/  F2FP.BF16.F32.PACK_AB R49, RZ, R49 ;  /* 0x00000031ff31723e */ /* 0x000fe200000010ff */
[----:B------:R0:W-:Y:S01]  /*9550*/  @P3 STG.E.U16 desc[UR36][R8.64+0xf2], R149 ;  /* 0x0000f29508003986 */ /* 0x0001e2000c101524 */
[C---:B------:R-:W-:Y:S01]  /*9560*/  ISETP.GT.AND P3, PT, R0.reuse, RZ, P1 ;  /* 0x000000ff0000720c */ /* 0x040fe20000f64270 */
[----:B------:R-:W-:Y:S01]  /*9570*/  IMAD.X R5, R15, 0x1, R9, P5 ;  /* 0x000000010f057824 */ /* 0x000fe200028e0609 */
[C---:B------:R-:W-:Y:S01]  /*9580*/  ISETP.GT.AND P5, PT, R0.reuse, RZ, P2 ;  /* 0x000000ff0000720c */ /* 0x040fe200017a4270 */
        /* <DEDUP_REMOVED lines=11> */
[----:B0-----:R-:W-:Y:S01]  /*9640*/  IADD3 R8, P3, R7, R4, RZ ;  /* 0x0000000407087210 */ /* 0x001fe20007f7e0ff */
[----:B------:R-:W-:Y:S01]  /*9650*/  FMUL R61, R61, R154 ;  /* 0x0000009a3d3d7220 */ /* 0x000fe20000400000 */
[----:B------:R-:W-:Y:S01]  /*9660*/  F2FP.BF16.F32.PACK_AB R53, RZ, R53 ;  /* 0x00000035ff35723e */ /* 0x000fe200000010ff */
[----:B------:R-:W-:Y:S01]  /*9670*/  @P4 STG.E.U16 desc[UR36][R4.64+0x2], R25 ;  /* 0x0000021904004986 */ /* 0x000fe2000c101524 */
[----:B------:R-:W-:Y:S01]  /*9680*/  IADD3 R14, P4, R7, R4, RZ ;  /* 0x00000004070e7210 */ /* 0x000fe20007f9e0ff */
[-C--:B------:R-:W-:Y:S01]  /*9690*/  FMUL R62, R62, R154.reuse ;  /* 0x0000009a3e3e7220 */ /* 0x080fe20000400000 */
[----:B------:R-:W-:Y:S01]  /*96a0*/  IADD3.X R9, R6, R5, RZ, P3, !PT ;  /* 0x0000000506097210 */ /* 0x000fe20001ffe4ff */
[-C--:B------:R-:W-:Y:S01]  /*96b0*/  FMUL R63, R63, R154.reuse ;  /* 0x0000009a3f3f7220 */ /* 0x080fe20000400000 */
[----:B------:R-:W-:Y:S01]  /*96c0*/  ISETP.GT.AND P3, PT, R0, 0x9, P2 ;  /* 0x000000090000780c */ /* 0x000fe20001764270 */
[----:B------:R-:W-:Y:S01]  /*96d0*/  IMAD.X R15, R6, 0x1, R5, P4 ;  /* 0x00000001060f7824 */ /* 0x000fe200020e0605 */
[----:B------:R-:W-:Y:S01]  /*96e0*/  ISETP.GT.AND P4, PT, R0, 0x8, P1 ;  /* 0x000000080000780c */ /* 0x000fe20000f84270 */
[----:B------:R-:W-:Y:S01]  /*96f0*/  FMUL R64, R64, R154 ;  /* 0x0000009a40407220 */ /* 0x000fe20000400000 */
[----:B------:R-:W-:Y:S01]  /*9700*/  F2FP.BF16.F32.PACK_AB R54, RZ, R54 ;  /* 0x00000036ff36723e */ /* 0x000fe200000010ff */
[-C--:B------:R-:W-:Y:S01]  /*9710*/  FMUL R65, R65, R154.reuse ;  /* 0x0000009a41417220 */ /* 0x080fe20000400000 */
        /* <DEDUP_REMOVED lines=13> */
[-C--:B------:R-:W-:Y:S01]  /*97f0*/  FMUL R70, R70, R154.reuse ;  /* 0x0000009a46467220 */ /* 0x080fe20000400000 */
        /* <DEDUP_REMOVED lines=18> */
[--C-:B------:R-:W-:Y:S01]  /*9920*/  @P0 IMAD.MOV.U32 R6, RZ, RZ, R12.reuse ;  /* 0x000000ffff060224 */ /* 0x100fe200078e000c */
[----:B------:R-:W-:Y:S01]  /*9930*/  F2FP.BF16.F32.PACK_AB R62, RZ, R62 ;  /* 0x0000003eff3e723e */ /* 0x000fe200000010ff */
[--C-:B------:R-:W-:Y:S01]  /*9940*/  @P0 IMAD.MOV.U32 R7, RZ, RZ, R13.reuse ;  /* 0x000000ffff070224 */ /* 0x100fe200078e000d */
[----:B------:R-:W-:Y:S01]  /*9950*/  F2FP.BF16.F32.PACK_AB R63, RZ, R63 ;  /* 0x0000003fff3f723e */ /* 0x000fe200000010ff */
[----:B------:R-:W-:Y:S01]  /*9960*/  FMUL R75, R75, R154 ;  /* 0x0000009a4b4b7220 */ /* 0x000fe20000400000 */
[----:B------:R-:W-:Y:S01]  /*9970*/  F2FP.BF16.F32.PACK_AB R64, RZ, R64 ;  /* 0x00000040ff40723e */ /* 0x000fe200000010ff */
[-C--:B------:R-:W-:Y:S01]  /*9980*/  FMUL R76, R76, R154.reuse ;  /* 0x0000009a4c4c7220 */ /* 0x080fe20000400000 */
[----:B------:R0:W-:Y:S01]  /*9990*/  @P0 STG.E.U16 desc[UR36][R6.64+0x20], R34 ;  /* 0x0000202206000986 */ /* 0x0001e2000c101524 */
        /* <DEDUP_REMOVED lines=9> */
[----:B------:R-:W-:Y:S01]  /*9a30*/  FMUL R81, R81, R154 ;  /* 0x0000009a51517220 */ /* 0x000fe20000400000 */
[----:B------:R-:W-:Y:S01]  /*9a40*/  F2FP.BF16.F32.PACK_AB R69, RZ, R69 ;  /* 0x00000045ff45723e */ /* 0x000fe200000010ff */
[--C-:B0-----:R-:W-:Y:S01]  /*9a50*/  @P3 IMAD.MOV.U32 R6, RZ, RZ, R12.reuse ;  /* 0x000000ffff063224 */ /* 0x101fe200078e000c */
        /* <DEDUP_REMOVED lines=18> */
[----:B0-----:R-:W-:Y:S01]  /*9b80*/  @P0 IMAD.MOV.U32 R6, RZ, RZ, R12 ;  /* 0x000000ffff060224 */ /* 0x001fe200078e000c */
[----:B------:R-:W-:Y:S01]  /*9b90*/  F2FP.BF16.F32.PACK_AB R76, RZ, R76 ;  /* 0x0000004cff4c723e */ /* 0x000fe200000010ff */
[----:B------:R-:W-:Y:S01]  /*9ba0*/  @P0 IMAD.MOV.U32 R7, RZ, RZ, R13 ;  /* 0x000000ffff070224 */ /* 0x000fe200078e000d */
[----:B------:R-:W-:Y:S01]  /*9bb0*/  F2FP.BF16.F32.PACK_AB R77, RZ, R77 ;  /* 0x0000004dff4d723e */ /* 0x000fe200000010ff */
[----:B------:R-:W-:Y:S01]  /*9bc0*/  FMUL R87, R87, R154 ;  /* 0x0000009a57577220 */ /* 0x000fe20000400000 */
[----:B------:R-:W-:-:S02]  /*9bd0*/  F2FP.BF16.F32.PACK_AB R78, RZ, R78 ;  /* 0x0000004eff4e723e */ /* 0x000fc400000010ff */
[----:B------:R0:W-:Y:S01]  /*9be0*/  @P0 STG.E.U16 desc[UR36][R6.64+0x30], R38 ;  /* 0x0000302606000986 */ /* 0x0001e2000c101524 */
[----:B------:R-:W-:Y:S02]  /*9bf0*/  ISETP.GT.AND P0, PT, R0, 0x20, P2 ;  /* 0x000000200000780c */ /* 0x000fe40001704270 */
[----:B------:R-:W-:Y:S02]  /*9c00*/  F2FP.BF16.F32.PACK_AB R79, RZ, R79 ;  /* 0x0000004fff4f723e */ /* 0x000fe400000010ff */
[----:B------:R-:W-:Y:S02]  /*9c10*/  F2FP.BF16.F32.PACK_AB R80, RZ, R80 ;  /* 0x00000050ff50723e */ /* 0x000fe400000010ff */
[----:B------:R-:W-:Y:S02]  /*9c20*/  F2FP.BF16.F32.PACK_AB R81, RZ, R81 ;  /* 0x00000051ff51723e */ /* 0x000fe400000010ff */
[----:B------:R-:W-:Y:S02]  /*9c30*/  F2FP.BF16.F32.PACK_AB R82, RZ, R82 ;  /* 0x00000052ff52723e */ /* 0x000fe400000010ff */
[----:B------:R-:W-:Y:S01]  /*9c40*/  F2FP.BF16.F32.PACK_AB R83, RZ, R83 ;  /* 0x00000053ff53723e */ /* 0x000fe200000010ff */
[----:B0-----:R-:W-:Y:S01]  /*9c50*/  @P3 IMAD.MOV.U32 R6, RZ, RZ, R12 ;  /* 0x000000ffff063224 */ /* 0x001fe200078e000c */
[----:B------:R-:W-:Y:S01]  /*9c60*/  F2FP.BF16.F32.PACK_AB R84, RZ, R84 ;  /* 0x00000054ff54723e */ /* 0x000fe200000010ff */
[----:B------:R-:W-:Y:S01]  /*9c70*/  @P3 IMAD.MOV.U32 R7, RZ, RZ, R13 ;  /* 0x000000ffff073224 */ /* 0x000fe200078e000d */
[----:B------:R-:W-:-:S02]  /*9c80*/  F2FP.BF16.F32.PACK_AB R85, RZ, R85 ;  /* 0x00000055ff55723e */ /* 0x000fc400000010ff */
[----:B------:R-:W-:Y:S02]  /*9c90*/  F2FP.BF16.F32.PACK_AB R86, RZ, R86 ;  /* 0x00000056ff56723e */ /* 0x000fe400000010ff */
[----:B------:R0:W-:Y:S01]  /*9ca0*/  @P3 STG.E.U16 desc[UR36][R6.64+0x32], R39 ;  /* 0x0000322706003986 */ /* 0x0001e2000c101524 */
[C---:B------:R-:W-:Y:S02]  /*9cb0*/  ISETP.GT.AND P3, PT, R0.reuse, 0x21, P2 ;  /* 0x000000210000780c */ /* 0x040fe40001764270 */
[----:B------:R-:W-:Y:S01]  /*9cc0*/  F2FP.BF16.F32.PACK_AB R87, RZ, R87 ;  /* 0x00000057ff57723e */ /* 0x000fe200000010ff */
[----:B------:R-:W-:Y:S01]  /*9cd0*/  @P4 STG.E.U16 desc[UR36][R4.64+0x40], R40 ;  /* 0x0000402804004986 */ /* 0x000fe2000c101524 */
[----:B------:R-:W-:-:S03]  /*9ce0*/  ISETP.GT.AND P4, PT, R0, 0x28, P1 ;  /* 0x000000280000780c */ /* 0x000fc60000f84270 */
[----:B------:R-:W-:Y:S01]  /*9cf0*/  @P5 STG.E.U16 desc[UR36][R4.64+0x42], R41 ;  /* 0x0000422904005986 */ /* 0x000fe2000c101524 */
[----:B------:R-:W-:Y:S01]  /*9d00*/  ISETP.GT.AND P5, PT, R0, 0x29, P1 ;  /* 0x000000290000780c */ /* 0x000fe20000fa4270 */
[----:B0-----:R-:W-:Y:S01]  /*9d10*/  @P0 IMAD.MOV.U32 R6, RZ, RZ, R12 ;  /* 0x000000ffff060224 */ /* 0x001fe200078e000c */
[----:B------:R-:W-:-:S05]  /*9d20*/  @P0 MOV R7, R13 ;  /* 0x0000000d00070202 */ /* 0x000fca0000000f00 */
[----:B------:R0:W-:Y:S01]  /*9d30*/  @P0 STG.E.U16 desc[UR36][R6.64+0x40], R42 ;  /* 0x0000402a06000986 */ /* 0x0001e2000c101524 */
[----:B------:R-:W-:Y:S01]  /*9d40*/  ISETP.GT.AND P0, PT, R0, 0x28, P2 ;  /* 0x000000280000780c */ /* 0x000fe20001704270 */
[----:B0-----:R-:W-:Y:S02]  /*9d50*/  @P3 IMAD.MOV.U32 R6, RZ, RZ, R12 ;  /* 0x000000ffff063224 */ /* 0x001fe400078e000c */
[----:B------:R-:W-:-:S05]  /*9d60*/  @P3 IMAD.MOV.U32 R7, RZ, RZ, R13 ;  /* 0x000000ffff073224 */ /* 0x000fca00078e000d */
[----:B------:R0:W-:Y:S01]  /*9d70*/  @P3 STG.E.U16 desc[UR36][R6.64+0x42], R43 ;  /* 0x0000422b06003986 */ /* 0x0001e2000c101524 */
[----:B------:R-:W-:-:S03]  /*9d80*/  ISETP.GT.AND P3, PT, R0, 0x29, P2 ;  /* 0x000000290000780c */ /* 0x000fc60001764270 */
[----:B------:R-:W-:Y:S01]  /*9d90*/  @P4 STG.E.U16 desc[UR36][R4.64+0x50], R44 ;  /* 0x0000502c04004986 */ /* 0x000fe2000c101524 */
[----:B------:R-:W-:-:S03]  /*9da0*/  ISETP.GT.AND P4, PT, R0, 0x30, P1 ;  /* 0x000000300000780c */ /* 0x000fc60000f84270 */
[----:B------:R-:W-:Y:S01]  /*9db0*/  @P5 STG.E.U16 desc[UR36][R4.64+0x52], R45 ;  /* 0x0000522d04005986 */ /* 0x000fe2000c101524 */
[----:B------:R-:W-:Y:S01]  /*9dc0*/  ISETP.GT.AND P5, PT, R0, 0x31, P1 ;  /* 0x000000310000780c */ /* 0x000fe20000fa4270 */
[----:B0-----:R-:W-:Y:S02]  /*9dd0*/  @P0 IMAD.MOV.U32 R6, RZ, RZ, R12 ;  /* 0x000000ffff060224 */ /* 0x001fe400078e000c */
[----:B------:R-:W-:-:S05]  /*9de0*/  @P0 IMAD.MOV.U32 R7, RZ, RZ, R13 ;  /* 0x000000ffff070224 */ /* 0x000fca00078e000d */
        /* <DEDUP_REMOVED lines=14> */
[----:B0-----:R-:W-:Y:S01]  /*9ed0*/  @P3 IMAD.MOV.U32 R6, RZ, RZ, R12 ;  /* 0x000000ffff063224 */ /* 0x001fe200078e000c */
[----:B------:R-:W-:-:S05]  /*9ee0*/  @P3 MOV R7, R13 ;  /* 0x0000000d00073202 */ /* 0x000fca0000000f00 */
        /* <DEDUP_REMOVED lines=85> */
[C---:B------:R-:W-:Y:S02]  /*a440*/  ISETP.GT.AND P3, PT, R0.reuse, 0x78, P1 ;  /* 0x000000780000780c */ /* 0x040fe40000f64270 */
[C---:B------:R-:W-:Y:S01]  /*a450*/  ISETP.GT.AND P1, PT, R0.reuse, 0x79, P1 ;  /* 0x000000790000780c */ /* 0x040fe20000f24270 */
[----:B------:R-:W-:Y:S01]  /*a460*/  @P4 STG.E.U16 desc[UR36][R4.64+0xe0], R80 ;  /* 0x0000e05004004986 */ /* 0x000fe2000c101524 */
[----:B------:R-:W-:-:S03]  /*a470*/  ISETP.GT.AND P4, PT, R0, 0x71, P2 ;  /* 0x000000710000780c */ /* 0x000fc60001784270 */
[----:B------:R-:W-:Y:S01]  /*a480*/  @P5 STG.E.U16 desc[UR36][R4.64+0xe2], R81 ;  /* 0x0000e25104005986 */ /* 0x000fe2000c101524 */
[C---:B------:R-:W-:Y:S02]  /*a490*/  ISETP.GT.AND P5, PT, R0.reuse, 0x78, P2 ;  /* 0x000000780000780c */ /* 0x040fe400017a4270 */
[----:B------:R-:W-:Y:S01]  /*a4a0*/  ISETP.GT.AND P2, PT, R0, 0x79, P2 ;  /* 0x000000790000780c */ /* 0x000fe20001744270 */
[----:B0-----:R-:W-:Y:S01]  /*a4b0*/  @P0 IMAD.MOV.U32 R6, RZ, RZ, R12 ;  /* 0x000000ffff060224 */ /* 0x001fe200078e000c */
[----:B------:R-:W-:-:S05]  /*a4c0*/  @P0 MOV R7, R13 ;  /* 0x0000000d00070202 */ /* 0x000fca0000000f00 */
[----:B------:R0:W-:Y:S02]  /*a4d0*/  @P0 STG.E.U16 desc[UR36][R6.64+0xe0], R82 ;  /* 0x0000e05206000986 */ /* 0x0001e4000c101524 */
[----:B0-----:R-:W-:Y:S02]  /*a4e0*/  @P4 IMAD.MOV.U32 R6, RZ, RZ, R12 ;  /* 0x000000ffff064224 */ /* 0x001fe400078e000c */
[----:B------:R-:W-:-:S05]  /*a4f0*/  @P4 IMAD.MOV.U32 R7, RZ, RZ, R13 ;  /* 0x000000ffff074224 */ /* 0x000fca00078e000d */
[----:B------:R-:W-:Y:S04]  /*a500*/  @P4 STG.E.U16 desc[UR36][R6.64+0xe2], R83 ;  /* 0x0000e25306004986 */ /* 0x000fe8000c101524 */
[----:B------:R-:W-:Y:S04]  /*a510*/  @P3 STG.E.U16 desc[UR36][R4.64+0xf0], R84 ;  /* 0x0000f05404003986 */ /* 0x000fe8000c101524 */
[----:B------:R0:W-:Y:S02]  /*a520*/  @P1 STG.E.U16 desc[UR36][R4.64+0xf2], R85 ;  /* 0x0000f25504001986 */ /* 0x0001e4000c101524 */
[----:B0-----:R-:W-:-:S02]  /*a530*/  @P5 IMAD.MOV.U32 R4, RZ, RZ, R12 ;  /* 0x000000ffff045224 */ /* 0x001fc400078e000c */
[----:B------:R-:W-:-:S05]  /*a540*/  @P5 IMAD.MOV.U32 R5, RZ, RZ, R13 ;  /* 0x000000ffff055224 */ /* 0x000fca00078e000d */
[----:B------:R0:W-:Y:S04]  /*a550*/  @P5 STG.E.U16 desc[UR36][R4.64+0xf0], R86 ;  /* 0x0000f05604005986 */ /* 0x0001e8000c101524 */
[----:B------:R0:W-:Y:S02]  /*a560*/  @P2 STG.E.U16 desc[UR36][R12.64+0xf2], R87 ;  /* 0x0000f2570c002986 */ /* 0x0001e4000c101524 */
.L_x_280:
[----:B------:R-:W-:Y:S05]  /*a570*/  BSYNC B0 ;  /* 0x0000000000007941 */ /* 0x000fea0003800000 */
.L_x_28:
[----:B------:R-:W-:Y:S01]  /*a580*/  ULDC UR4, c[0x0][0xc] ;  /* 0x0000030000047ab9 */ /* 0x000fe20000000800 */
[----:B------:R-:W-:Y:S01]  /*a590*/  ULDC UR5, c[0x0][0x10] ;  /* 0x0000040000057ab9 */ /* 0x000fe20000000800 */
[----:B0-----:R-:W0:Y:S01]  /*a5a0*/  LDC R3, c[0x0][0x14] ;  /* 0x00000500ff037b82 */ /* 0x001e220000000800 */
[----:B------:R-:W-:Y:S01]  /*a5b0*/  UIMAD.WIDE.U32 UR4, UR4, UR5, URZ ;  /* 0x00000005040472a5 */ /* 0x000fe2000f8e003f */
[----:B------:R-:W-:Y:S01]  /*a5c0*/  PRMT R0, RZ, 0x7610, R0 ;  /* 0x00007610ff007816 */ /* 0x000fe20000000000 */
[----:B------:R-:W-:Y:S02]  /*a5d0*/  IMAD.MOV.U32 R153, RZ, RZ, -0x1 ;  /* 0xffffffffff997424 */ /* 0x000fe400078e00ff */
[----:B------:R-:W-:Y:S02]  /*a5e0*/  IMAD.MOV.U32 R23, RZ, RZ, -0x1 ;  /* 0xffffffffff177424 */ /* 0x000fe400078e00ff */
[----:B0-----:R-:W-:-:S04]  /*a5f0*/  IMAD.WIDE.U32 R16, R3, UR4, R16 ;  /* 0x0000000403107c25 */ /* 0x001fc8000f8e0010 */
[----:B------:R-:W-:Y:S01]  /*a600*/  IMAD R3, R3, UR5, RZ ;  /* 0x0000000503037c24 */ /* 0x000fe2000f8e02ff */
[----:B------:R-:W-:Y:S02]  /*a610*/  ULDC.64 UR4, c[0x0][0x650] ;  /* 0x0001940000047ab9 */ /* 0x000fe40000000a00 */
[----:B------:R-:W-:Y:S01]  /*a620*/  ISETP.GE.U32.AND P0, PT, R16, UR4, PT ;  /* 0x0000000410007c0c */ /* 0x000fe2000bf06070 */
[----:B------:R-:W-:-:S05]  /*a630*/  IMAD.IADD R17, R17, 0x1, R3 ;  /* 0x0000000111117824 */ /* 0x000fca00078e0203 */
[----:B------:R-:W-:-:S13]  /*a640*/  ISETP.GE.U32.AND.EX P0, PT, R17, UR5, PT, P0 ;  /* 0x0000000511007c0c */ /* 0x000fda000bf06100 */
[----:B------:R-:W-:Y:S05]  /*a650*/  @P0 BRA `(.L_x_281) ;  /* 0x0000000400640947 */ /* 0x000fea0003800000 */
[----:B------:R-:W0:Y:S01]  /*a660*/  S2R R12, SR_CTAID.X ;  /* 0x00000000000c7919 */ /* 0x000e220000002500 */
[----:B-12---:R-:W1:Y:S01]  /*a670*/  LDC.64 R10, c[0x0][0x628] ;  /* 0x00018a00ff0a7b82 */ /* 0x006e620000000a00 */
[----:B------:R-:W-:Y:S01]  /*a680*/  ULDC UR4, c[0x0][0x150] ;  /* 0x0000540000047ab9 */ /* 0x000fe20000000800 */
[----:B------:R-:W-:Y:S01]  /*a690*/  IMAD.MOV.U32 R8, RZ, RZ, R16 ;  /* 0x000000ffff087224 */ /* 0x000fe200078e0010 */
[----:B------:R-:W2:Y:S01]  /*a6a0*/  S2R R24, SR_CTAID.Y ;  /* 0x0000000000187919 */ /* 0x000ea20000002600 */
[----:B------:R-:W-:-:S04]  /*a6b0*/  IMAD.MOV.U32 R9, RZ, RZ, R17 ;  /* 0x000000ffff097224 */ /* 0x000fc800078e0011 */
[----:B------:R-:W2:Y:S08]  /*a6c0*/  LDC R21, c[0x0][0x144] ;  /* 0x00005100ff157b82 */ /* 0x000eb00000000800 */
[----:B------:R-:W2:Y:S08]  /*a6d0*/  LDC R0, c[0x0][0x630] ;  /* 0x00018c00ff007b82 */ /* 0x000eb00000000800 */
[----:B------:R-:W2:Y:S01]  /*a6e0*/  LDC.64 R14, c[0x0][0x620] ;  /* 0x00018800ff0e7b82 */ /* 0x000ea20000000a00 */
[----:B-1----:R-:W-:-:S04]  /*a6f0*/  ISETP.NE.U32.AND P0, PT, R10, RZ, PT ;  /* 0x000000ff0a00720c */ /* 0x002fc80003f05070 */
[----:B------:R-:W-:Y:S02]  /*a700*/  ISETP.NE.AND.EX P0, PT, R11, RZ, PT, P0 ;  /* 0x000000ff0b00720c */ /* 0x000fe40003f05300 */
[----:B0-----:R-:W-:-:S05]  /*a710*/  I2FP.F32.U32 R3, R12 ;  /* 0x0000000c00037245 */ /* 0x001fca0000201000 */
[----:B------:R-:W-:-:S04]  /*a720*/  FMUL R3, R3, UR4 ;  /* 0x0000000403037c20 */ /* 0x000fc80008400000 */
[----:B------:R0:W1:Y:S02]  /*a730*/  F2I.U32.TRUNC.NTZ R20, R3 ;  /* 0x0000000300147305 */ /* 0x000064000020f000 */
[----:B------:R-:W-:Y:S05]  /*a740*/  @!P0 BRA `(.L_x_282) ;  /* 0x0000000000288947 */ /* 0x000fea0003800000 */
[----:B0-----:R-:W0:Y:S02]  /*a750*/  LDC R3, c[0x0][0x634] ;  /* 0x00018d00ff037b82 */ /* 0x001e240000000800 */
[----:B0-----:R-:W-:-:S04]  /*a760*/  IADD3 R3, P0, R16, R3, RZ ;  /* 0x0000000310037210 */ /* 0x001fc80007f1e0ff */
[----:B------:R-:W-:-:S05]  /*a770*/  IADD3.X R13, RZ, R17, RZ, P0, !PT ;  /* 0x00000011ff0d7210 */ /* 0x000fca00007fe4ff */
[----:B------:R-:W-:-:S04]  /*a780*/  IMAD.WIDE.U32 R4, R13, R10, RZ ;  /* 0x0000000a0d047225 */ /* 0x000fc800078e00ff */
[----:B------:R-:W-:-:S04]  /*a790*/  IMAD.WIDE.U32 R6, P0, R3, R11, R4 ;  /* 0x0000000b03067225 */ /* 0x000fc80007800004 */
[----:B------:R-:W-:-:S04]  /*a7a0*/  IMAD.WIDE.U32 R4, R3, R10, RZ ;  /* 0x0000000a03047225 */ /* 0x000fc800078e00ff */
[----:B------:R-:W-:Y:S01]  /*a7b0*/  IMAD.X R9, RZ, RZ, RZ, P0 ;  /* 0x000000ffff097224 */ /* 0x000fe200000e06ff */
[----:B------:R-:W-:Y:S01]  /*a7c0*/  IADD3 RZ, P0, R5, R6, RZ ;  /* 0x0000000605ff7210 */ /* 0x000fe20007f1e0ff */
[----:B------:R-:W-:-:S04]  /*a7d0*/  IMAD.MOV.U32 R8, RZ, RZ, R7 ;  /* 0x000000ffff087224 */ /* 0x000fc800078e0007 */
[----:B------:R-:W-:-:S08]  /*a7e0*/  IMAD.WIDE.U32.X R8, R13, R11, R8, P0 ;  /* 0x0000000b0d087225 */ /* 0x000fd000000e0408 */
.L_x_282:
[----:B------:R-:W3:Y:S01]  /*a7f0*/  LDC.64 R28, c[0x0][0x640] ;  /* 0x00019000ff1c7b82 */ /* 0x000ee20000000a00 */
[-CC-:B--2---:R-:W-:Y:S01]  /*a800*/  SHF.R.U64 R23, R8, R0.reuse, R9.reuse ;  /* 0x0000000008177219 */ /* 0x184fe20000001209 */
[----:B-1----:R-:W-:Y:S01]  /*a810*/  IMAD.MOV R20, RZ, RZ, -R20 ;  /* 0x000000ffff147224 */ /* 0x002fe200078e0a14 */
[----:B------:R-:W-:Y:S01]  /*a820*/  SHF.R.U32.HI R0, RZ, R0, R9 ;  /* 0x00000000ff007219 */ /* 0x000fe20000011609 */
[----:B------:R-:W-:Y:S01]  /*a830*/  ULDC UR4, c[0x0][0x154] ;  /* 0x0000550000047ab9 */ /* 0x000fe20000000800 */
[----:B0-----:R-:W-:Y:S01]  /*a840*/  IADD3 R3, P0, RZ, -R23, RZ ;  /* 0x80000017ff037210 */ /* 0x001fe20007f1e0ff */
[----:B------:R-:W-:Y:S02]  /*a850*/  IMAD R21, R21, R20, R12 ;  /* 0x0000001415157224 */ /* 0x000fe400078e020c */
[----:B------:R-:W0:Y:S01]  /*a860*/  LDC R6, c[0x0][0x618] ;  /* 0x00018600ff067b82 */ /* 0x000e220000000800 */
[----:B------:R-:W-:Y:S02]  /*a870*/  IMAD.MOV.U32 R7, RZ, RZ, 0x1 ;  /* 0x00000001ff077424 */ /* 0x000fe400078e00ff */
[----:B------:R-:W-:-:S04]  /*a880*/  IMAD.X R5, RZ, RZ, ~R0, P0 ;  /* 0x000000ffff057224 */ /* 0x000fc800000e0e00 */
[-C--:B------:R-:W-:Y:S01]  /*a890*/  IMAD R0, R5, R14.reuse, RZ ;  /* 0x0000000e05007224 */ /* 0x080fe200078e02ff */
[----:B------:R-:W1:Y:S01]  /*a8a0*/  LDC R8, c[0x0][0x608] ;  /* 0x00018200ff087b82 */ /* 0x000e620000000800 */
[----:B------:R-:W-:-:S04]  /*a8b0*/  IMAD.WIDE.U32 R4, R3, R14, R16 ;  /* 0x0000000e03047225 */ /* 0x000fc800078e0010 */
[----:B------:R-:W-:Y:S01]  /*a8c0*/  IMAD R3, R3, R15, R0 ;  /* 0x0000000f03037224 */ /* 0x000fe200078e0200 */
[----:B------:R-:W-:Y:S02]  /*a8d0*/  I2FP.F32.U32 R0, R24 ;  /* 0x0000001800007245 */ /* 0x000fe40000201000 */
[----:B------:R-:W2:Y:S01]  /*a8e0*/  LDC R26, c[0x0][0x658] ;  /* 0x00019600ff1a7b82 */ /* 0x000ea20000000800 */
[----:B------:R-:W-:Y:S01]  /*a8f0*/  IMAD.IADD R3, R5, 0x1, R3 ;  /* 0x0000000105037824 */ /* 0x000fe200078e0203 */
[----:B---3--:R-:W-:Y:S01]  /*a900*/  ISETP.NE.U32.AND P0, PT, R28, RZ, PT ;  /* 0x000000ff1c00720c */ /* 0x008fe20003f05070 */
[----:B------:R-:W-:Y:S01]  /*a910*/  FMUL R0, R0, UR4 ;  /* 0x0000000400007c20 */ /* 0x000fe20008400000 */
[----:B------:R-:W-:Y:S02]  /*a920*/  IMAD.MOV.U32 R5, RZ, RZ, -0x1 ;  /* 0xffffffffff057424 */ /* 0x000fe400078e00ff */
[----:B------:R-:W-:Y:S01]  /*a930*/  ISETP.NE.AND.EX P0, PT, R29, RZ, PT, P0 ;  /* 0x000000ff1d00720c */ /* 0x000fe20003f05300 */
[----:B------:R3:W2:Y:S01]  /*a940*/  F2I.U32.TRUNC.NTZ R13, R0 ;  /* 0x00000000000d7305 */ /* 0x0006a2000020f000 */
[----:B------:R-:W3:Y:S01]  /*a950*/  LDC R15, c[0x0][0x148] ;  /* 0x00005200ff0f7b82 */ /* 0x000ee20000000800 */
[----:B0-----:R-:W-:-:S02]  /*a960*/  SHF.R.U64 R12, R4, R6, R3 ;  /* 0x00000006040c7219 */ /* 0x001fc40000001203 */
[----:B------:R-:W-:-:S05]  /*a970*/  SHF.R.U32.HI R3, RZ, R6, R3 ;  /* 0x00000006ff037219 */ /* 0x000fca0000011603 */
[----:B------:R-:W0:Y:S01]  /*a980*/  LDC R20, c[0x0][0x600] ;  /* 0x00018000ff147b82 */ /* 0x000e220000000800 */
[-CC-:B-1----:R-:W-:Y:S02]  /*a990*/  SHF.R.U64 R10, R12, R8.reuse, R3.reuse ;  /* 0x000000080c0a7219 */ /* 0x182fe40000001203 */
[----:B------:R-:W-:-:S05]  /*a9a0*/  SHF.R.U32.HI R3, RZ, R8, R3 ;  /* 0x00000008ff037219 */ /* 0x000fca0000011603 */
[----:B------:R-:W1:Y:S01]  /*a9b0*/  LDC R27, c[0x0][0x648] ;  /* 0x00019200ff1b7b82 */ /* 0x000e620000000800 */
[-C--:B--2---:R-:W-:Y:S02]  /*a9c0*/  SHF.L.U32 R4, R5, R26.reuse, RZ ;  /* 0x0000001a05047219 */ /* 0x084fe400000006ff */
[--C-:B------:R-:W-:Y:S02]  /*a9d0*/  SHF.R.U64 R14, R10, R26, R3.reuse ;  /* 0x0000001a0a0e7219 */ /* 0x100fe40000001203 */
[----:B------:R-:W-:Y:S02]  /*a9e0*/  LOP3.LUT R25, RZ, R4, RZ, 0x33, !PT ;  /* 0x00000004ff197212 */ /* 0x000fe400078e33ff */
[-C--:B------:R-:W-:Y:S01]  /*a9f0*/  SHF.R.U32.HI R5, RZ, R26.reuse, R3 ;  /* 0x0000001aff057219 */ /* 0x080fe20000011603 */
[----:B------:R-:W2:Y:S01]  /*aa00*/  LDC R30, c[0x0][0x638] ;  /* 0x00018e00ff1e7b82 */ /* 0x000ea20000000800 */
[----:B------:R-:W-:Y:S01]  /*aa10*/  SHF.L.U32 R152, R7, R26, RZ ;  /* 0x0000001a07987219 */ /* 0x000fe200000006ff */
[----:B------:R-:W-:-:S06]  /*aa20*/  IMAD.MOV.U32 R4, RZ, RZ, R14 ;  /* 0x000000ffff047224 */ /* 0x000fcc00078e000e */
[----:B------:R-:W0:Y:S01]  /*aa30*/  LDC R31, c[0x0][0x610] ;  /* 0x00018400ff1f7b82 */ /* 0x000e220000000800 */
[----:B------:R-:W-:Y:S05]  /*aa40*/  @!P0 BRA `(.L_x_283) ;  /* 0x0000000000288947 */ /* 0x000fea0003800000 */
[----:B------:R-:W4:Y:S02]  /*aa50*/  LDC R3, c[0x0][0x64c] ;  /* 0x00019300ff037b82 */ /* 0x000f240000000800 */
[----:B----4-:R-:W-:-:S05]  /*aa60*/  IADD3 R3, P0, R14, R3, RZ ;  /* 0x000000030e037210 */ /* 0x010fca0007f1e0ff */
[----:B------:R-:W-:-:S04]  /*aa70*/  IMAD.X R11, RZ, RZ, R5, P0 ;  /* 0x000000ffff0b7224 */ /* 0x000fc800000e0605 */
[----:B------:R-:W-:-:S04]  /*aa80*/  IMAD.WIDE.U32 R4, R11, R28, RZ ;  /* 0x0000001c0b047225 */ /* 0x000fc800078e00ff */
[----:B------:R-:W-:-:S04]  /*aa90*/  IMAD.WIDE.U32 R6, P0, R3, R29, R4 ;  /* 0x0000001d03067225 */ /* 0x000fc80007800004 */
[----:B------:R-:W-:Y:S01]  /*aaa0*/  IMAD.WIDE.U32 R4, R3, R28, RZ ;  /* 0x0000001c03047225 */ /* 0x000fe200078e00ff */
[----:B------:R-:W-:-:S03]  /*aab0*/  IADD3.X R9, RZ, RZ, RZ, P0, !PT ;  /* 0x000000ffff097210 */ /* 0x000fc600007fe4ff */
[----:B------:R-:W-:Y:S01]  /*aac0*/  IMAD.MOV.U32 R8, RZ, RZ, R7 ;  /* 0x000000ffff087224 */ /* 0x000fe200078e0007 */
[----:B------:R-:W-:-:S05]  /*aad0*/  IADD3 RZ, P0, R5, R6, RZ ;  /* 0x0000000605ff7210 */ /* 0x000fca0007f1e0ff */
[----:B------:R-:W-:-:S08]  /*aae0*/  IMAD.WIDE.U32.X R4, R11, R29, R8, P0 ;  /* 0x0000001d0b047225 */ /* 0x000fd000000e0408 */
.L_x_283:
[----:B------:R-:W-:Y:S01]  /*aaf0*/  ISETP.NE.AND P0, PT, R2, 0x1, PT ;  /* 0x000000010200780c */ /* 0x000fe20003f05270 */
[----:B0-----:R-:W-:Y:S01]  /*ab00*/  VIADD R7, R20, 0xffffffff ;  /* 0xffffffff14077836 */ /* 0x001fe20000000000 */
[----:B-1-3--:R-:W-:Y:S01]  /*ab10*/  SHF.R.U64 R0, R4, R27, R5 ;  /* 0x0000001b04007219 */ /* 0x00afe20000001205 */
[----:B------:R-:W-:Y:S01]  /*ab20*/  IMAD.MOV R13, RZ, RZ, -R13 ;  /* 0x000000ffff0d7224 */ /* 0x000fe200078e0a0d */
[----:B------:R-:W-:Y:S01]  /*ab30*/  LOP3.LUT R5, R10, R25, RZ, 0xc0, !PT ;  /* 0x000000190a057212 */ /* 0x000fe200078ec0ff */
[----:B------:R-:W-:Y:S02]  /*ab40*/  IMAD.MOV.U32 R4, RZ, RZ, 0x1 ;  /* 0x00000001ff047424 */ /* 0x000fe400078e00ff */
[----:B------:R-:W-:Y:S02]  /*ab50*/  IMAD.MOV R3, RZ, RZ, -R0 ;  /* 0x000000ffff037224 */ /* 0x000fe400078e0a00 */
[----:B------:R-:W-:Y:S01]  /*ab60*/  IMAD R152, R152, R0, R5 ;  /* 0x0000000098987224 */ /* 0x000fe200078e0205 */
[----:B------:R-:W-:Y:S01]  /*ab70*/  LOP3.LUT R5, R12, R7, RZ, 0xc0, !PT ;  /* 0x000000070c057212 */ /* 0x000fe200078ec0ff */
[----:B--2---:R-:W-:-:S02]  /*ab80*/  IMAD R0, R3, R30, R14 ;  /* 0x0000001e03007224 */ /* 0x004fc400078e020e */
[----:B------:R-:W-:Y:S02]  /*ab90*/  @P0 IMAD R21, R15, R13, R24 ;  /* 0x0000000d0f150224 */ /* 0x000fe400078e0218 */
[----:B------:R-:W-:Y:S01]  /*aba0*/  IMAD R3, R0, R20, R5 ;  /* 0x0000001400037224 */ /* 0x000fe200078e0205 */
[----:B------:R-:W-:Y:S01]  /*abb0*/  PRMT R0, R4, 0x7610, R0 ;  /* 0x0000761004007816 */ /* 0x000fe20000000000 */
[----:B------:R-:W-:-:S05]  /*abc0*/  IMAD R152, R152, R31, R21 ;  /* 0x0000001f98987224 */ /* 0x000fca00078e0215 */
[----:B------:R-:W-:Y:S02]  /*abd0*/  SEL R153, R3, R152, !P0 ;  /* 0x0000009803997207 */ /* 0x000fe40004000000 */
[----:B------:R-:W-:-:S07]  /*abe0*/  SEL R152, R152, R3, !P0 ;  /* 0x0000000398987207 */ /* 0x000fce0004000000 */
.L_x_281:
[----:B------:R-:W-:-:S13]  /*abf0*/  LOP3.LUT P0, RZ, R0, 0xff, RZ, 0xc0, !PT ;  /* 0x000000ff00ff7812 */ /* 0x000fda000780c0ff */
[----:B------:R-:W-:Y:S05]  /*ac00*/  @P0 BRA `(.L_x_284) ;  /* 0xffffff6000d80947 */ /* 0x000fea000383ffff */
[----:B------:R-:W-:Y:S05]  /*ac10*/  EXIT ;  /* 0x000000000000794d */ /* 0x000fea0003800000 */
.L_x_3:
[----:B0-----:R-:W-:Y:S01]  /*ac20*/  ULDC.64 UR4, c[0x0][0x650] ;  /* 0x0001940000047ab9 */ /* 0x001fe20000000a00 */
[----:B------:R-:W-:Y:S01]  /*ac30*/  PRMT R6, RZ, 0x7610, R6 ;  /* 0x00007610ff067816 */ /* 0x000fe20000000006 */
[----:B------:R-:W-:Y:S01]  /*ac40*/  IMAD.MOV.U32 R7, RZ, RZ, -0x1 ;  /* 0xffffffffff077424 */ /* 0x000fe200078e00ff */
[----:B------:R-:W-:Y:S01]  /*ac50*/  ISETP.GE.U32.AND P0, PT, R16, UR4, PT ;  /* 0x0000000410007c0c */ /* 0x000fe2000bf06070 */
[----:B------:R-:W-:Y:S02]  /*ac60*/  IMAD.MOV.U32 R9, RZ, RZ, -0x1 ;  /* 0xffffffffff097424 */ /* 0x000fe400078e00ff */
[----:B------:R-:W-:Y:S01]  /*ac70*/  IMAD.MOV.U32 R8, RZ, RZ, -0x1 ;  /* 0xffffffffff087424 */ /* 0x000fe200078e00ff */
[----:B------:R-:W-:-:S13]  /*ac80*/  ISETP.GE.U32.AND.EX P0, PT, R17, UR5, PT, P0 ;  /* 0x0000000511007c0c */ /* 0x000fda000bf06100 */
[----:B------:R-:W-:Y:S05]  /*ac90*/  @P0 BRA `(.L_x_285) ;  /* 0x00000004005c0947 */ /* 0x000fea0003800000 */
[----:B------:R-:W0:Y:S01]  /*aca0*/  LDC.64 R12, c[0x0][0x628] ;  /* 0x00018a00ff0c7b82 */ /* 0x000e220000000a00 */
[----:B------:R-:W-:Y:S01]  /*acb0*/  IMAD.MOV.U32 R10, RZ, RZ, R16 ;  /* 0x000000ffff0a7224 */ /* 0x000fe200078e0010 */
[----:B------:R-:W-:-:S06]  /*acc0*/  MOV R11, R17 ;  /* 0x00000011000b7202 */ /* 0x000fcc0000000f00 */
        /* <DEDUP_REMOVED lines=15> */
.L_x_286:
[--C-:B------:R-:W-:Y:S01]  /*adc0*/  SHF.R.U64 R12, R10, R14, R11.reuse ;  /* 0x0000000e0a0c7219 */ /* 0x100fe2000000120b */
[----:B------:R-:W0:Y:S01]  /*add0*/  LDC R22, c[0x0][0x618] ;  /* 0x00018600ff167b82 */ /* 0x000e220000000800 */
[----:B------:R-:W-:Y:S01]  /*ade0*/  I2FP.F32.U32 R6, R4 ;  /* 0x0000000400067245 */ /* 0x000fe20000201000 */
[----:B------:R-:W-:Y:S01]  /*adf0*/  ULDC UR4, c[0x0][0x150] ;  /* 0x0000540000047ab9 */ /* 0x000fe20000000800 */
[----:B------:R-:W-:Y:S02]  /*ae00*/  SHF.R.U32.HI R5, RZ, R14, R11 ;  /* 0x0000000eff057219 */ /* 0x000fe4000001160b */
[----:B------:R-:W-:Y:S01]  /*ae10*/  IADD3 R9, P0, RZ, -R12, RZ ;  /* 0x8000000cff097210 */ /* 0x000fe20007f1e0ff */
[----:B------:R-:W-:Y:S01]  /*ae20*/  FMUL R11, R6, UR4 ;  /* 0x00000004060b7c20 */ /* 0x000fe20008400000 */
[----:B------:R-:W-:Y:S01]  /*ae30*/  ULDC UR4, c[0x0][0x154] ;  /* 0x0000550000047ab9 */ /* 0x000fe20000000800 */
[----:B------:R-:W1:Y:S02]  /*ae40*/  LDC.64 R24, c[0x0][0x640] ;  /* 0x00019000ff187b82 */ /* 0x000e640000000a00 */
[----:B------:R-:W-:-:S02]  /*ae50*/  IMAD.X R5, RZ, RZ, ~R5, P0 ;  /* 0x000000ffff057224 */ /* 0x000fc400000e0e05 */
[----:B------:R-:W2:Y:S01]  /*ae60*/  F2I.U32.TRUNC.NTZ R11, R11 ;  /* 0x0000000b000b7305 */ /* 0x000ea2000020f000 */
[----:B------:R-:W-:-:S03]  /*ae70*/  IMAD.WIDE.U32 R6, R9, R20, R16 ;  /* 0x0000001409067225 */ /* 0x000fc600078e0010 */
[----:B------:R-:W3:Y:S01]  /*ae80*/  LDC R13, c[0x0][0x144] ;  /* 0x00005100ff0d7b82 */ /* 0x000ee20000000800 */
[----:B------:R-:W-:-:S04]  /*ae90*/  IMAD R8, R5, R20, RZ ;  /* 0x0000001405087224 */ /* 0x000fc800078e02ff */
[----:B------:R-:W-:Y:S02]  /*aea0*/  IMAD R5, R9, R21, R8 ;  /* 0x0000001509057224 */ /* 0x000fe400078e0208 */
[----:B------:R-:W-:Y:S01]  /*aeb0*/  IMAD.MOV.U32 R8, RZ, RZ, -0x1 ;  /* 0xffffffffff087424 */ /* 0x000fe200078e00ff */
[----:B------:R-:W4:Y:S01]  /*aec0*/  LDC R14, c[0x0][0x608] ;  /* 0x00018200ff0e7b82 */ /* 0x000f220000000800 */
[----:B------:R-:W-:Y:S01]  /*aed0*/  IMAD.IADD R5, R7, 0x1, R5 ;  /* 0x0000000107057824 */ /* 0x000fe200078e0205 */
[----:B------:R-:W-:-:S04]  /*aee0*/  I2FP.F32.U32 R7, R3 ;  /* 0x0000000300077245 */ /* 0x000fc80000201000 */
[-C--:B0-----:R-:W-:Y:S01]  /*aef0*/  SHF.R.U64 R10, R6, R22.reuse, R5 ;  /* 0x00000016060a7219 */ /* 0x081fe20000001205 */
[----:B--2---:R-:W-:Y:S01]  /*af00*/  IMAD.MOV R6, RZ, RZ, -R11 ;  /* 0x000000ffff067224 */ /* 0x004fe200078e0a0b */
[----:B------:R-:W0:Y:S01]  /*af10*/  LDC R9, c[0x0][0x658] ;  /* 0x00019600ff097b82 */ /* 0x000e220000000800 */
[----:B-1----:R-:W-:Y:S01]  /*af20*/  ISETP.NE.U32.AND P0, PT, R24, RZ, PT ;  /* 0x000000ff1800720c */ /* 0x002fe20003f05070 */
[----:B------:R-:W-:Y:S01]  /*af30*/  FMUL R7, R7, UR4 ;  /* 0x0000000407077c20 */ /* 0x000fe20008400000 */
[----:B------:R-:W-:Y:S02]  /*af40*/  SHF.R.U32.HI R5, RZ, R22, R5 ;  /* 0x00000016ff057219 */ /* 0x000fe40000011605 */
[----:B------:R-:W-:-:S03]  /*af50*/  ISETP.NE.AND.EX P0, PT, R25, RZ, PT, P0 ;  /* 0x000000ff1900720c */ /* 0x000fc60003f05300 */
[----:B------:R-:W1:Y:S01]  /*af60*/  LDC R20, c[0x0][0x148] ;  /* 0x00005200ff147b82 */ /* 0x000e620000000800 */
[----:B---3--:R-:W-:Y:S02]  /*af70*/  IMAD R23, R13, R6, R4 ;  /* 0x000000060d177224 */ /* 0x008fe400078e0204 */
[----:B------:R-:W-:-:S05]  /*af80*/  IMAD.MOV.U32 R6, RZ, RZ, 0x1 ;  /* 0x00000001ff067424 */ /* 0x000fca00078e00ff */
[----:B------:R-:W2:Y:S01]  /*af90*/  LDC R21, c[0x0][0x600] ;  /* 0x00018000ff157b82 */ /* 0x000ea20000000800 */
[-CC-:B----4-:R-:W-:Y:S02]  /*afa0*/  SHF.R.U64 R13, R10, R14.reuse, R5.reuse ;  /* 0x0000000e0a0d7219 */ /* 0x190fe40000001205 */
[----:B------:R-:W-:Y:S02]  /*afb0*/  SHF.R.U32.HI R4, RZ, R14, R5 ;  /* 0x0000000eff047219 */ /* 0x000fe40000011605 */
[----:B------:R3:W4:Y:S03]  /*afc0*/  F2I.U32.TRUNC.NTZ R14, R7 ;  /* 0x00000007000e7305 */ /* 0x000726000020f000 */
[----:B------:R-:W1:Y:S01]  /*afd0*/  LDC R26, c[0x0][0x648] ;  /* 0x00019200ff1a7b82 */ /* 0x000e620000000800 */
[-C--:B0-----:R-:W-:Y:S02]  /*afe0*/  SHF.R.U64 R15, R13, R9.reuse, R4 ;  /* 0x000000090d0f7219 */ /* 0x081fe40000001204 */
[----:B------:R-:W-:-:S02]  /*aff0*/  SHF.L.U32 R8, R8, R9, RZ ;  /* 0x0000000908087219 */ /* 0x000fc400000006ff */
[-C--:B------:R-:W-:Y:S01]  /*b000*/  SHF.R.U32.HI R5, RZ, R9.reuse, R4 ;  /* 0x00000009ff057219 */ /* 0x080fe20000011604 */
[----:B------:R-:W-:Y:S01]  /*b010*/  IMAD.MOV.U32 R4, RZ, RZ, R15 ;  /* 0x000000ffff047224 */ /* 0x000fe200078e000f */
[----:B------:R-:W-:Y:S01]  /*b020*/  SHF.L.U32 R22, R6, R9, RZ ;  /* 0x0000000906167219 */ /* 0x000fe200000006ff */
[----:B------:R-:W0:Y:S01]  /*b030*/  LDC R27, c[0x0][0x638] ;  /* 0x00018e00ff1b7b82 */ /* 0x000e220000000800 */
[----:B------:R-:W-:-:S07]  /*b040*/  LOP3.LUT R28, RZ, R8, RZ, 0x33, !PT ;  /* 0x00000008ff1c7212 */ /* 0x000fce00078e33ff */
[----:B------:R-:W0:Y:S01]  /*b050*/  LDC R29, c[0x0][0x610] ;  /* 0x00018400ff1d7b82 */ /* 0x000e220000000800 */
[----:B---34-:R-:W-:Y:S05]  /*b060*/  @!P0 BRA `(.L_x_287) ;  /* 0x0000000000288947 */ /* 0x018fea0003800000 */
[----:B------:R-:W3:Y:S02]  /*b070*/  LDC R4, c[0x0][0x64c] ;  /* 0x00019300ff047b82 */ /* 0x000ee40000000800 */
[----:B---3--:R-:W-:-:S04]  /*b080*/  IADD3 R9, P0, R15, R4, RZ ;  /* 0x000000040f097210 */ /* 0x008fc80007f1e0ff */
        /* <DEDUP_REMOVED lines=8> */
.L_x_287:
[----:B------:R-:W-:Y:S01]  /*b110*/  ISETP.NE.AND P0, PT, R2, 0x1, PT ;  /* 0x000000010200780c */ /* 0x000fe20003f05270 */
[----:B--2---:R-:W-:Y:S01]  /*b120*/  VIADD R7, R21, 0xffffffff ;  /* 0xffffffff15077836 */ /* 0x004fe20000000000 */
[----:B-1----:R-:W-:Y:S01]  /*b130*/  SHF.R.U64 R5, R4, R26, R5 ;  /* 0x0000001a04057219 */ /* 0x002fe20000001205 */
[----:B------:R-:W-:Y:S01]  /*b140*/  IMAD.MOV R14, RZ, RZ, -R14 ;  /* 0x000000ffff0e7224 */ /* 0x000fe200078e0a0e */
[----:B------:R-:W-:Y:S01]  /*b150*/  LOP3.LUT R4, R13, R28, RZ, 0xc0, !PT ;  /* 0x0000001c0d047212 */ /* 0x000fe200078ec0ff */
[----:B------:R-:W-:Y:S01]  /*b160*/  IMAD.MOV.U32 R8, RZ, RZ, R12 ;  /* 0x000000ffff087224 */ /* 0x000fe200078e000c */
[----:B------:R-:W-:Y:S01]  /*b170*/  LOP3.LUT R10, R10, R7, RZ, 0xc0, !PT ;  /* 0x000000070a0a7212 */ /* 0x000fe200078ec0ff */
[----:B------:R-:W-:Y:S02]  /*b180*/  IMAD.MOV R6, RZ, RZ, -R5 ;  /* 0x000000ffff067224 */ /* 0x000fe400078e0a05 */
[----:B------:R-:W-:-:S04]  /*b190*/  IMAD R4, R22, R5, R4 ;  /* 0x0000000516047224 */ /* 0x000fc800078e0204 */
[----:B------:R-:W-:Y:S02]  /*b1a0*/  @P0 IMAD R23, R20, R14, R3 ;  /* 0x0000000e14170224 */ /* 0x000fe400078e0203 */
[----:B0-----:R-:W-:Y:S02]  /*b1b0*/  IMAD R3, R6, R27, R15 ;  /* 0x0000001b06037224 */ /* 0x001fe400078e020f */
[----:B------:R-:W-:Y:S02]  /*b1c0*/  IMAD R7, R4, R29, R23 ;  /* 0x0000001d04077224 */ /* 0x000fe400078e0217 */
[----:B------:R-:W-:Y:S02]  /*b1d0*/  IMAD R4, R3, R21, R10 ;  /* 0x0000001503047224 */ /* 0x000fe400078e020a */
[----:B------:R-:W-:-:S03]  /*b1e0*/  IMAD.MOV.U32 R6, RZ, RZ, 0x1 ;  /* 0x00000001ff067424 */ /* 0x000fc600078e00ff */
[----:B------:R-:W-:Y:S02]  /*b1f0*/  SEL R9, R4, R7, !P0 ;  /* 0x0000000704097207 */ /* 0x000fe40004000000 */
[----:B------:R-:W-:-:S07]  /*b200*/  SEL R7, R7, R4, !P0 ;  /* 0x0000000407077207 */ /* 0x000fce0004000000 */
.L_x_285:
[----:B------:R-:W-:-:S08]  /*b210*/  NOP ;  /* 0x0000000000007918 */ /* 0x000fd00000000000 */
[----:B------:R-:W0:-:S00]  /*b220*/  USETMAXREG.DEALLOC.CTAPOOL 0x28 ;  /* 0x00000028000079c8 */ /* 0x000e0000080e0500 */
[----:B0-----:R-:W-:-:S13]  /*b230*/  ISETP.NE.AND P0, PT, R0, RZ, PT ;  /* 0x000000ff0000720c */ /* 0x001fda0003f05270 */
[----:B------:R-:W-:Y:S05]  /*b240*/  @P0 EXIT ;  /* 0x000000000000094d */ /* 0x000fea0003800000 */
[----:B------:R-:W-:Y:S01]  /*b250*/  LOP3.LUT P0, RZ, R6, 0xff, RZ, 0xc0, !PT ;  /* 0x000000ff06ff7812 */ /* 0x000fe2000780c0ff */
[----:B------:R-:W-:Y:S01]  /*b260*/  IMAD.MOV.U32 R0, RZ, RZ, 0x1 ;  /* 0x00000001ff007424 */ /* 0x000fe200078e00ff */
[----:B------:R-:W-:-:S11]  /*b270*/  MOV R12, RZ ;  /* 0x000000ff000c7202 */ /* 0x000fd60000000f00 */
[----:B------:R-:W-:Y:S05]  /*b280*/  @!P0 BRA `(.L_x_288) ;  /* 0x0000000c00308947 */ /* 0x000fea0003800000 */
[----:B------:R-:W0:Y:S01]  /*b290*/  LDC R0, c[0x0][0x28c] ;  /* 0x0000a300ff007b82 */ /* 0x000e220000000800 */
[----:B------:R-:W-:Y:S01]  /*b2a0*/  ULDC UR5, c[0x0][0x600] ;  /* 0x0001800000057ab9 */ /* 0x000fe20000000800 */
[----:B------:R-:W-:Y:S01]  /*b2b0*/  ULDC UR4, c[0x0][0xc] ;  /* 0x0000030000047ab9 */ /* 0x000fe20000000800 */
[----:B------:R-:W-:Y:S01]  /*b2c0*/  UIADD3 UR16, UR5, -0x1, URZ ;  /* 0xffffffff05107890 */ /* 0x000fe2000fffe03f */
[C---:B------:R-:W-:Y:S01]  /*b2d0*/  LOP3.LUT P2, RZ, R18.reuse, 0x7f, RZ, 0xc0, !PT ;  /* 0x0000007f12ff7812 */ /* 0x040fe2000784c0ff */
[----:B------:R-:W-:Y:S01]  /*b2e0*/  ULDC UR6, c[0x0][0x658] ;  /* 0x0001960000067ab9 */ /* 0x000fe20000000800 */
[----:B------:R-:W-:Y:S01]  /*b2f0*/  ULDC UR5, c[0x0][0x10] ;  /* 0x0000040000057ab9 */ /* 0x000fe20000000800 */
[----:B------:R-:W-:Y:S01]  /*b300*/  UMOV UR7, 0xffffffff ;  /* 0xffffffff00077882 */ /* 0x000fe20000000000 */
[----:B------:R-:W-:Y:S01]  /*b310*/  UMOV UR8, 0x1 ;  /* 0x0000000100087882 */ /* 0x000fe20000000000 */
[----:B------:R-:W-:Y:S01]  /*b320*/  UIMAD.WIDE.U32 UR4, UR4, UR5, URZ ;  /* 0x00000005040472a5 */ /* 0x000fe2000f8e003f */
[----:B------:R-:W-:Y:S01]  /*b330*/  LOP3.LUT P0, RZ, R18, 0x1f, RZ, 0xc0, !PT ;  /* 0x0000001f12ff7812 */ /* 0x000fe2000780c0ff */
[----:B------:R-:W-:Y:S01]  /*b340*/  USHF.L.U32 UR7, UR7, UR6, URZ ;  /* 0x0000000607077299 */ /* 0x000fe2000800063f */
[----:B------:R-:W-:Y:S01]  /*b350*/  BSSY B0, `(.L_x_288) ;  /* 0x00000bf000007945 */ /* 0x000fe20003800000 */
[----:B------:R-:W-:Y:S01]  /*b360*/  USHF.L.U32 UR18, UR8, UR6, URZ ;  /* 0x0000000608127299 */ /* 0x000fe2000800063f */
[----:B------:R-:W-:Y:S01]  /*b370*/  IMAD.MOV.U32 R13, RZ, RZ, 0x1 ;  /* 0x00000001ff0d7424 */ /* 0x000fe200078e00ff */
[----:B------:R-:W-:Y:S01]  /*b380*/  LOP3.LUT R11, R19, 0x2, RZ, 0xfc, !PT ;  /* 0x00000002130b7812 */ /* 0x000fe200078efcff */
[----:B------:R-:W-:Y:S01]  /*b390*/  ULDC UR6, c[0x0][0x14] ;  /* 0x0000050000067ab9 */ /* 0x000fe20000000800 */
[----:B------:R-:W-:Y:S01]  /*b3a0*/  PLOP3.LUT P0, PT, P0, P2, PT, 0x8a, 0x0 ;  /* 0x000000000000781c */ /* 0x000fe20000705172 */
[----:B------:R-:W-:Y:S01]  /*b3b0*/  UIMAD.WIDE.U32 UR20, UR4, UR6, URZ ;  /* 0x00000006041472a5 */ /* 0x000fe2000f8e003f */
[----:B------:R-:W-:Y:S01]  /*b3c0*/  IMAD.MOV.U32 R12, RZ, RZ, RZ ;  /* 0x000000ffff0c7224 */ /* 0x000fe200078e00ff */
[----:B------:R-:W-:-:S02]  /*b3d0*/  UIMAD UR13, UR5, UR6, URZ ;  /* 0x00000006050d72a4 */ /* 0x000fc4000f8e023f */
[----:B------:R-:W-:Y:S01]  /*b3e0*/  ULOP3.LUT UR17, URZ, UR7, URZ, 0x33, !UPT ;  /* 0x000000073f117292 */ /* 0x000fe2000f8e333f */
[----:B0-----:R-:W-:Y:S01]  /*b3f0*/  VIADD R0, R0, 0x3f ;  /* 0x0000003f00007836 */ /* 0x001fe20000000000 */
[----:B------:R-:W-:Y:S01]  /*b400*/  UIADD3 UR13, UR21, UR13, URZ ;  /* 0x0000000d150d7290 */ /* 0x000fe2000fffe03f */
[----:B------:R-:W-:-:S03]  /*b410*/  ULDC.64 UR22, c[0x0][0x198] ;  /* 0x0000660000167ab9 */ /* 0x000fc60000000a00 */
[----:B------:R-:W-:-:S04]  /*b420*/  SHF.R.S32.HI R3, RZ, 0x1f, R0 ;  /* 0x0000001fff037819 */ /* 0x000fc80000011400 */
[----:B------:R-:W-:Y:S01]  /*b430*/  LEA.HI R3, R3, R0, RZ, 0x6 ;  /* 0x0000000003037211 */ /* 0x000fe200078f30ff */
[----:B------:R-:W-:-:S03]  /*b440*/  IMAD.MOV.U32 R0, RZ, RZ, 0x1 ;  /* 0x00000001ff007424 */ /* 0x000fc600078e00ff */
[----:B------:R-:W-:-:S05]  /*b450*/  SHF.R.S32.HI R3, RZ, 0x6, R3 ;  /* 0x00000006ff037819 */ /* 0x000fca0000011403 */
[----:B------:R-:W-:-:S07]  /*b460*/  VIADD R10, R3, 0x1 ;  /* 0x00000001030a7836 */ /* 0x000fce0000000000 */
.L_x_300:
[----:B------:R-:W-:-:S03]  /*b470*/  UMOV UR4, 0xffffffff ;  /* 0xffffffff00047882 */ /* 0x000fc60000000000 */
[----:B------:R-:W-:Y:S05]  /*b480*/  BRA.DIV UR4, `(.L_x_289) ;  /* 0x0000000e04e47947 */ /* 0x000fea000b800000 */
[----:B------:R-:W-:-:S13]  /*b490*/  ELECT P6, URZ, PT ;  /* 0x00000000003f782f */ /* 0x000fda00038c0000 */
.L_x_313:
[----:B------:R-:W0:Y:S01]  /*b4a0*/  LDC R4, c[0x0][0x28c] ;  /* 0x0000a300ff047b82 */ /* 0x000e220000000800 */
[----:B------:R-:W-:Y:S01]  /*b4b0*/  BSSY B1, `(.L_x_290) ;  /* 0x0000037000017945 */ /* 0x000fe20003800000 */
[----:B0-----:R-:W-:-:S13]  /*b4c0*/  ISETP.LT.OR P6, PT, R4, 0x1, !P6 ;  /* 0x000000010400780c */ /* 0x001fda00077c1670 */
[----:B------:R-:W-:Y:S05]  /*b4d0*/  @P6 BRA `(.L_x_291) ;  /* 0x0000000000d06947 */ /* 0x000fea0003800000 */
[----:B------:R-:W-:Y:S01]  /*b4e0*/  IMAD.SHL.U32 R15, R9, 0x80, RZ ;  /* 0x00000080090f7824 */ /* 0x000fe200078e00ff */
[----:B------:R-:W-:Y:S01]  /*b4f0*/  MOV R4, R10 ;  /* 0x0000000a00047202 */ /* 0x000fe20000000f00 */
[----:B------:R-:W-:Y:S02]  /*b500*/  IMAD.SHL.U32 R18, R7, 0x100, RZ ;  /* 0x0000010007127824 */ /* 0x000fe400078e00ff */
[----:B------:R-:W-:Y:S02]  /*b510*/  IMAD.MOV.U32 R20, RZ, RZ, RZ ;  /* 0x000000ffff147224 */ /* 0x000fe400078e00ff */
[----:B------:R-:W-:Y:S02]  /*b520*/  IMAD.MOV.U32 R5, RZ, RZ, R0 ;  /* 0x000000ffff057224 */ /* 0x000fe400078e0000 */
[----:B------:R-:W-:-:S07]  /*b530*/  IMAD.MOV.U32 R6, RZ, RZ, R12 ;  /* 0x000000ffff067224 */ /* 0x000fce00078e000c */
.L_x_295:
[----:B------:R-:W0:Y:S01]  /*b540*/  S2R R14, SR_CgaCtaId ;  /* 0x00000000000e7919 */ /* 0x000e220000008800 */
[----:B------:R-:W-:Y:S01]  /*b550*/  MOV R7, 0x400 ;  /* 0x0000040000077802 */ /* 0x000fe20000000f00 */
[----:B------:R-:W1:Y:S03]  /*b560*/  @!P2 LDC R9, c[0x0][0x500] ;  /* 0x00014000ff09ab82 */ /* 0x000e660000000800 */
[----:B0-----:R-:W-:Y:S02]  /*b570*/  LEA R21, R14, R7, 0x18 ;  /* 0x000000070e157211 */ /* 0x001fe400078ec0ff */
[----:B------:R-:W-:-:S03]  /*b580*/  SHF.L.U32 R7, R5, 0x1f, RZ ;  /* 0x0000001f05077819 */ /* 0x000fc600000006ff */
[----:B------:R-:W-:-:S04]  /*b590*/  IMAD R14, R6, 0x8, R21 ;  /* 0x00000008060e7824 */ /* 0x000fc800078e0215 */
[----:B------:R-:W0:Y:S02]  /*b5a0*/  SYNCS.PHASECHK.TRANS64.TRYWAIT P1, [R14+URZ+0x30], R7 ;  /* 0x000030070e0075a7 */ /* 0x000e24000802017f */
[----:B01----:R-:W-:Y:S05]  /*b5b0*/  @!P1 BRA `(.L_x_292) ;  /* 0x0000000c00b89947 */ /* 0x003fea0003800000 */
.L_x_314:
[----:B0-----:R-:W-:Y:S01]  /*b5c0*/  PRMT R7, R11, 0x9910, RZ ;  /* 0x000099100b077816 */ /* 0x001fe200000000ff */
[----:B------:R0:W-:Y:S03]  /*b5d0*/  @!P2 SYNCS.ARRIVE.TRANS64 RZ, [R14+URZ], R9 ;  /* 0x000000090effa9a7 */ /* 0x0001e6000800003f */
[----:B------:R-:W-:-:S13]  /*b5e0*/  ISETP.NE.AND P1, PT, R7, 0x2, PT ;  /* 0x000000020700780c */ /* 0x000fda0003f25270 */
[----:B0-----:R-:W-:Y:S05]  /*b5f0*/  @P1 BRA `(.L_x_293) ;  /* 0x0000000000041947 */ /* 0x001fea0003800000 */
[----:B------:R-:W-:Y:S01]  /*b600*/  BPT.TRAP 0x1 ;  /* 0x000000040000795c */ /* 0x000fe20000300000 */
.L_x_293:
[----:B------:R-:W-:Y:S05]  /*b610*/  @P0 BRA `(.L_x_294) ;  /* 0x0000000000040947 */ /* 0x000fea0003800000 */
[----:B------:R-:W-:Y:S01]  /*b620*/  BPT.TRAP 0x1 ;  /* 0x000000040000795c */ /* 0x000fe20000300000 */
.L_x_294:
[--C-:B------:R-:W-:Y:S01]  /*b630*/  IMAD R7, R6, 0x8000, R21.reuse ;  /* 0x0000800006077824 */ /* 0x100fe200078e0215 */
[----:B------:R-:W-:Y:S01]  /*b640*/  R2UR UR9, R14 ;  /* 0x000000000e0972ca */ /* 0x000fe200000e0000 */
[----:B------:R-:W-:Y:S01]  /*b650*/  IMAD R21, R6, 0x4000, R21 ;  /* 0x0000400006157824 */ /* 0x000fe200078e0215 */
[----:B------:R-:W-:Y:S01]  /*b660*/  UIADD3 UR4, UP0, UR22, 0xf0, URZ ;  /* 0x000000f016047890 */ /* 0x000fe2000ff1e03f */
[----:B------:R-:W-:Y:S01]  /*b670*/  VIADD R4, R4, 0xffffffff ;  /* 0xffffffff04047836 */ /* 0x000fe20000000000 */
[----:B------:R-:W-:Y:S01]  /*b680*/  R2UR UR5, R7 ;  /* 0x00000000070572ca */ /* 0x000fe200000e0000 */
[----:B------:R-:W-:Y:S01]  /*b690*/  UIADD3 UR24, UP1, UR22, 0x1f0, URZ ;  /* 0x000001f016187890 */ /* 0x000fe2000ff3e03f */
[----:B------:R-:W-:Y:S01]  /*b6a0*/  R2UR UR8, R21 ;  /* 0x00000000150872ca */ /* 0x000fe200000e0000 */
[----:B------:R-:W-:Y:S01]  /*b6b0*/  VIADD R6, R6, 0x1 ;  /* 0x0000000106067836 */ /* 0x000fe20000000000 */
[----:B------:R-:W-:Y:S01]  /*b6c0*/  R2UR UR11, R18 ;  /* 0x00000000120b72ca */ /* 0x000fe200000e0000 */
[----:B------:R-:W-:Y:S01]  /*b6d0*/  UIADD3.X UR25, URZ, UR23, URZ, UP1, !UPT ;  /* 0x000000173f197290 */ /* 0x000fe20008ffe43f */
[----:B------:R-:W-:Y:S01]  /*b6e0*/  R2UR UR10, R20 ;  /* 0x00000000140a72ca */ /* 0x000fe200000e0000 */
[----:B------:R-:W-:Y:S01]  /*b6f0*/  UMOV UR6, 0x0 ;  /* 0x0000000000067882 */ /* 0x000fe20000000000 */
[----:B------:R-:W-:Y:S01]  /*b700*/  R2UR UR12, R8 ;  /* 0x00000000080c72ca */ /* 0x000fe200000e0000 */
[----:B------:R-:W-:Y:S01]  /*b710*/  UMOV UR7, 0x10000000 ;  /* 0x1000000000077882 */ /* 0x000fe20000000000 */
[----:B------:R-:W-:Y:S01]  /*b720*/  R2UR UR19, R15 ;  /* 0x000000000f1372ca */ /* 0x000fe200000e0000 */
[----:B------:R-:W-:Y:S01]  /*b730*/  VIADD R20, R20, 0x40 ;  /* 0x0000004014147836 */ /* 0x000fe20000000000 */
[----:B------:R-:W-:Y:S01]  /*b740*/  ISETP.GT.AND P3, PT, R4, 0x1, PT ;  /* 0x000000010400780c */ /* 0x000fe20003f64270 */
[----:B------:R-:W-:Y:S01]  /*b750*/  UIADD3 UR14, UR5, 0x180, URZ ;  /* 0x00000180050e7890 */ /* 0x000fe2000fffe03f */
[----:B------:R-:W-:Y:S01]  /*b760*/  ISETP.NE.AND P1, PT, R6, 0x6, PT ;  /* 0x000000060600780c */ /* 0x000fe20003f25270 */
[----:B------:R-:W-:-:S02]  /*b770*/  UIADD3.X UR5, URZ, UR23, URZ, UP0, !UPT ;  /* 0x000000173f057290 */ /* 0x000fc400087fe43f */
[----:B------:R-:W-:Y:S01]  /*b780*/  UIADD3 UR15, UR8, 0x30180, URZ ;  /* 0x00030180080f7890 */ /* 0x000fe2000fffe03f */
[----:B------:R-:W-:Y:S02]  /*b790*/  SEL R14, RZ, 0x1, P1 ;  /* 0x00000001ff0e7807 */ /* 0x000fe40000800000 */
[----:B------:R-:W-:Y:S01]  /*b7a0*/  UMOV UR8, UR14 ;  /* 0x0000000e00087c82 */ /* 0x000fe20008000000 */
[----:B------:R-:W-:Y:S02]  /*b7b0*/  SEL R6, R6, RZ, P1 ;  /* 0x000000ff06067207 */ /* 0x000fe40000800000 */
[----:B------:R-:W-:Y:S01]  /*b7c0*/  LOP3.LUT R5, R5, R14, RZ, 0x3c, !PT ;  /* 0x0000000e05057212 */ /* 0x000fe200078e3cff */
[----:B------:R0:W-:Y:S02]  /*b7d0*/  UTMALDG.3D [UR8], [UR4], desc[UR6] ;  /* 0x00000608040075b4 */ /* 0x0001e40008011000 */
[----:B0-----:R-:W-:Y:S01]  /*b7e0*/  UMOV UR8, UR15 ;  /* 0x0000000f00087c82 */ /* 0x001fe20008000000 */
[----:B------:R-:W-:-:S02]  /*b7f0*/  UMOV UR11, UR19 ;  /* 0x00000013000b7c82 */ /* 0x000fc40008000000 */
[----:B------:R0:W-:Y:S02]  /*b800*/  UTMALDG.3D [UR8], [UR24], desc[UR6] ;  /* 0x00000608180075b4 */ /* 0x0001e40008011000 */
[----:B0-----:R-:W-:Y:S05]  /*b810*/  @P3 BRA `(.L_x_295) ;  /* 0xfffffffc00483947 */ /* 0x001fea000383ffff */
.L_x_291:
[----:B------:R-:W-:Y:S05]  /*b820*/  BSYNC B1 ;  /* 0x0000000000017941 */ /* 0x000fea0003800000 */
.L_x_290:
[----:B------:R-:W-:Y:S01]  /*b830*/  LOP3.LUT P3, RZ, R13, 0xff, RZ, 0xc0, !PT ;  /* 0x000000ff0dff7812 */ /* 0x000fe2000786c0ff */
[----:B------:R-:W-:Y:S01]  /*b840*/  ULDC.64 UR4, c[0x0][0x650] ;  /* 0x0001940000047ab9 */ /* 0x000fe20000000a00 */
[----:B------:R-:W-:Y:S01]  /*b850*/  IADD3 R12, R3, R12, RZ ;  /* 0x0000000c030c7210 */ /* 0x000fe20007ffe0ff */
[----:B------:R-:W-:Y:S01]  /*b860*/  BSSY B1, `(.L_x_296) ;  /* 0x000006b000017945 */ /* 0x000fe20003800000 */
[----:B------:R-:W-:Y:S01]  /*b870*/  IADD3 R16, P4, R16, UR20, RZ ;  /* 0x0000001410107c10 */ /* 0x000fe2000ff9e0ff */
[----:B------:R-:W-:Y:S01]  /*b880*/  IMAD.MOV.U32 R9, RZ, RZ, -0x1 ;  /* 0xffffffffff097424 */ /* 0x000fe200078e00ff */
[----:B------:R-:W-:Y:S01]  /*b890*/  ISETP.GT.U32.AND P1, PT, R12, 0x5, PT ;  /* 0x000000050c00780c */ /* 0x000fe20003f24070 */
[----:B------:R-:W-:Y:S01]  /*b8a0*/  IMAD.MOV.U32 R8, RZ, RZ, -0x1 ;  /* 0xffffffffff087424 */ /* 0x000fe200078e00ff */
[----:B------:R-:W-:Y:S02]  /*b8b0*/  IADD3.X R17, R17, UR13, RZ, P4, !PT ;  /* 0x0000000d11117c10 */ /* 0x000fe4000a7fe4ff */
[----:B------:R-:W-:-:S02]  /*b8c0*/  ISETP.LT.U32.AND P1, PT, R3, 0x6, P1 ;  /* 0x000000060300780c */ /* 0x000fc40000f21070 */
[----:B------:R-:W-:Y:S01]  /*b8d0*/  PRMT R13, RZ, 0x7610, R13 ;  /* 0x00007610ff0d7816 */ /* 0x000fe2000000000d */
[----:B------:R-:W0:Y:S01]  /*b8e0*/  @P3 S2R R5, SR_CgaCtaId ;  /* 0x0000000000053919 */ /* 0x000e220000008800 */
[----:B------:R-:W-:-:S04]  /*b8f0*/  @P3 MOV R4, 0x400 ;  /* 0x0000040000043802 */ /* 0x000fc80000000f00 */
[----:B0-----:R-:W-:Y:S01]  /*b900*/  @P3 LEA R6, R5, R4, 0x18 ;  /* 0x0000000405063211 */ /* 0x001fe200078ec0ff */
[----:B------:R-:W-:-:S03]  /*b910*/  IMAD.WIDE.U32 R4, R12, -0x55555555, RZ ;  /* 0xaaaaaaab0c047825 */ /* 0x000fc600078e00ff */
[----:B------:R0:W-:Y:S01]  /*b920*/  @P3 SYNCS.ARRIVE.TRANS64.A1T0 RZ, [R6+URZ+0x78], RZ ;  /* 0x000078ff06ff39a7 */ /* 0x0001e2000810003f */
[----:B------:R-:W-:Y:S02]  /*b930*/  ISETP.GE.U32.AND P3, PT, R3, 0x6, PT ;  /* 0x000000060300780c */ /* 0x000fe40003f66070 */
[----:B------:R-:W-:Y:S02]  /*b940*/  SHF.R.U32.HI R7, RZ, 0x2, R5 ;  /* 0x00000002ff077819 */ /* 0x000fe40000011605 */
[----:B------:R-:W-:Y:S02]  /*b950*/  SEL R5, RZ, 0x1, !P1 ;  /* 0x00000001ff057807 */ /* 0x000fe40004800000 */
[----:B------:R-:W-:Y:S01]  /*b960*/  ISETP.GE.U32.AND P1, PT, R16, UR4, PT ;  /* 0x0000000410007c0c */ /* 0x000fe2000bf26070 */
[----:B------:R-:W-:Y:S01]  /*b970*/  IMAD R12, R7, -0x6, R12 ;  /* 0xfffffffa070c7824 */ /* 0x000fe200078e020c */
[----:B------:R-:W-:Y:S02]  /*b980*/  LOP3.LUT R0, R0, R5, RZ, 0x3c, !PT ;  /* 0x0000000500007212 */ /* 0x000fe400078e3cff */
[----:B------:R-:W-:-:S02]  /*b990*/  ISETP.GE.U32.AND.EX P1, PT, R17, UR5, PT, P1 ;  /* 0x0000000511007c0c */ /* 0x000fc4000bf26110 */
[----:B------:R-:W-:Y:S02]  /*b9a0*/  PRMT R4, RZ, 0x7610, R4 ;  /* 0x00007610ff047816 */ /* 0x000fe40000000004 */
[----:B------:R-:W-:Y:S01]  /*b9b0*/  @P3 LOP3.LUT R0, R0, 0x1, R7, 0x78, !PT ;  /* 0x0000000100003812 */ /* 0x000fe200078e7807 */
[----:B------:R-:W-:-:S08]  /*b9c0*/  IMAD.MOV.U32 R7, RZ, RZ, -0x1 ;  /* 0xffffffffff077424 */ /* 0x000fd000078e00ff */
[----:B0-----:R-:W-:Y:S05]  /*b9d0*/  @P1 BRA `(.L_x_297) ;  /* 0x00000004004c1947 */ /* 0x001fea0003800000 */
[----:B------:R-:W-:Y:S01]  /*b9e0*/  ULDC.64 UR4, c[0x0][0x628] ;  /* 0x00018a0000047ab9 */ /* 0x000fe20000000a00 */
[----:B------:R-:W0:Y:S01]  /*b9f0*/  S2R R15, SR_CTAID.X ;  /* 0x00000000000f7919 */ /* 0x000e220000002500 */
[----:B------:R-:W-:Y:S01]  /*ba00*/  ISETP.NE.U32.AND P1, PT, RZ, UR4, PT ;  /* 0x00000004ff007c0c */ /* 0x000fe2000bf25070 */
[----:B------:R-:W-:Y:S01]  /*ba10*/  ULDC UR7, c[0x0][0x630] ;  /* 0x00018c0000077ab9 */ /* 0x000fe20000000800 */
[----:B------:R-:W-:Y:S01]  /*ba20*/  IMAD.MOV.U32 R4, RZ, RZ, R16 ;  /* 0x000000ffff047224 */ /* 0x000fe200078e0010 */
[----:B------:R-:W1:Y:S01]  /*ba30*/  S2R R14, SR_CTAID.Y ;  /* 0x00000000000e7919 */ /* 0x000e620000002600 */
[----:B------:R-:W-:Y:S01]  /*ba40*/  ISETP.NE.AND.EX P1, PT, RZ, UR5, PT, P1 ;  /* 0x00000005ff007c0c */ /* 0x000fe2000bf25310 */
[----:B------:R-:W-:-:S12]  /*ba50*/  IMAD.MOV.U32 R5, RZ, RZ, R17 ;  /* 0x000000ffff057224 */ /* 0x000fd800078e0011 */
[----:B------:R-:W-:Y:S05]  /*ba60*/  @!P1 BRA `(.L_x_298) ;  /* 0x0000000000289947 */ /* 0x000fea0003800000 */
[----:B------:R-:W-:Y:S02]  /*ba70*/  ULDC UR6, c[0x0][0x634] ;  /* 0x00018d0000067ab9 */ /* 0x000fe40000000800 */
[----:B------:R-:W-:-:S05]  /*ba80*/  IADD3 R9, P1, R16, UR6, RZ ;  /* 0x0000000610097c10 */ /* 0x000fca000ff3e0ff */
[----:B------:R-:W-:-:S04]  /*ba90*/  IMAD.X R21, RZ, RZ, R17, P1 ;  /* 0x000000ffff157224 */ /* 0x000fc800008e0611 */
[----:B------:R-:W-:-:S04]  /*baa0*/  IMAD.WIDE.U32 R6, R21, UR4, RZ ;  /* 0x0000000415067c25 */ /* 0x000fc8000f8e00ff */
[----:B------:R-:W-:-:S04]  /*bab0*/  IMAD.WIDE.U32 R6, P1, R9, UR5, R6 ;  /* 0x0000000509067c25 */ /* 0x000fc8000f820006 */
[----:B------:R-:W-:-:S04]  /*bac0*/  IMAD.WIDE.U32 R8, R9, UR4, RZ ;  /* 0x0000000409087c25 */ /* 0x000fc8000f8e00ff */
[----:B------:R-:W-:Y:S01]  /*bad0*/  IMAD.X R5, RZ, RZ, RZ, P1 ;  /* 0x000000ffff057224 */ /* 0x000fe200008e06ff */
[----:B------:R-:W-:Y:S01]  /*bae0*/  IADD3 RZ, P1, R9, R6, RZ ;  /* 0x0000000609ff7210 */ /* 0x000fe20007f3e0ff */
[----:B------:R-:W-:-:S04]  /*baf0*/  IMAD.MOV.U32 R4, RZ, RZ, R7 ;  /* 0x000000ffff047224 */ /* 0x000fc800078e0007 */
[----:B------:R-:W-:-:S08]  /*bb00*/  IMAD.WIDE.U32.X R4, R21, UR5, R4, P1 ;  /* 0x0000000515047c25 */ /* 0x000fd000088e0404 */
.L_x_298:
[--C-:B------:R-:W-:Y:S01]  /*bb10*/  SHF.R.U64 R8, R4, UR7, R5.reuse ;  /* 0x0000000704087c19 */ /* 0x100fe20008001205 */
[----:B------:R-:W-:Y:S01]  /*bb20*/  ULDC.64 UR4, c[0x0][0x620] ;  /* 0x0001880000047ab9 */ /* 0x000fe20000000a00 */
[----:B------:R-:W-:Y:S01]  /*bb30*/  SHF.R.U32.HI R4, RZ, UR7, R5 ;  /* 0x00000007ff047c19 */ /* 0x000fe20008011605 */
[----:B------:R-:W2:Y:S01]  /*bb40*/  LDC R24, c[0x0][0x144] ;  /* 0x00005100ff187b82 */ /* 0x000ea20000000800 */
[----:B------:R-:W-:Y:S01]  /*bb50*/  IADD3 R7, P1, RZ, -R8, RZ ;  /* 0x80000008ff077210 */ /* 0x000fe20007f3e0ff */
[----:B------:R-:W-:Y:S01]  /*bb60*/  ULDC.64 UR8, c[0x0][0x640] ;  /* 0x0001900000087ab9 */ /* 0x000fe20000000a00 */
[----:B0-----:R-:W-:Y:S01]  /*bb70*/  I2FP.F32.U32 R9, R15 ;  /* 0x0000000f00097245 */ /* 0x001fe20000201000 */
[----:B------:R-:W-:Y:S01]  /*bb80*/  ULDC UR6, c[0x0][0x608] ;  /* 0x0001820000067ab9 */ /* 0x000fe20000000800 */
[----:B------:R-:W-:Y:S02]  /*bb90*/  IADD3.X R4, RZ, ~R4, RZ, P1, !PT ;  /* 0x80000004ff047210 */ /* 0x000fe40000ffe4ff */
[----:B------:R-:W-:Y:S01]  /*bba0*/  ISETP.NE.U32.AND P1, PT, RZ, UR8, PT ;  /* 0x00000008ff007c0c */ /* 0x000fe2000bf25070 */
[----:B------:R-:W0:Y:S02]  /*bbb0*/  LDC R21, c[0x0][0x148] ;  /* 0x00005200ff157b82 */ /* 0x000e240000000800 */
[----:B------:R-:W-:Y:S01]  /*bbc0*/  IMAD R6, R4, UR4, RZ ;  /* 0x0000000404067c24 */ /* 0x000fe2000f8e02ff */
[----:B------:R-:W-:Y:S01]  /*bbd0*/  ISETP.NE.AND.EX P1, PT, RZ, UR9, PT, P1 ;  /* 0x00000009ff007c0c */ /* 0x000fe2000bf25310 */
[----:B------:R-:W-:Y:S01]  /*bbe0*/  IMAD.WIDE.U32 R4, R7, UR4, R16 ;  /* 0x0000000407047c25 */ /* 0x000fe2000f8e0010 */
[----:B------:R-:W-:-:S03]  /*bbf0*/  ULDC UR4, c[0x0][0x150] ;  /* 0x0000540000047ab9 */ /* 0x000fc60000000800 */
[----:B------:R-:W-:Y:S02]  /*bc00*/  IMAD R7, R7, UR5, R6 ;  /* 0x0000000507077c24 */ /* 0x000fe4000f8e0206 */
[----:B------:R-:W-:Y:S01]  /*bc10*/  FMUL R6, R9, UR4 ;  /* 0x0000000409067c20 */ /* 0x000fe20008400000 */
[----:B------:R-:W-:Y:S01]  /*bc20*/  ULDC UR4, c[0x0][0x618] ;  /* 0x0001860000047ab9 */ /* 0x000fe20000000800 */
[----:B------:R-:W-:Y:S01]  /*bc30*/  ULDC UR5, c[0x0][0x154] ;  /* 0x0000550000057ab9 */ /* 0x000fe20000000800 */
[----:B------:R-:W-:-:S03]  /*bc40*/  IMAD.IADD R5, R5, 0x1, R7 ;  /* 0x0000000105057824 */ /* 0x000fc600078e0207 */
[----:B------:R-:W3:Y:S02]  /*bc50*/  F2I.U32.TRUNC.NTZ R6, R6 ;  /* 0x0000000600067305 */ /* 0x000ee4000020f000 */
[----:B------:R-:W-:Y:S02]  /*bc60*/  SHF.R.U64 R9, R4, UR4, R5 ;  /* 0x0000000404097c19 */ /* 0x000fe40008001205 */
[----:B-1----:R-:W-:-:S05]  /*bc70*/  I2FP.F32.U32 R4, R14 ;  /* 0x0000000e00047245 */ /* 0x002fca0000201000 */
[----:B------:R-:W-:Y:S01]  /*bc80*/  FMUL R22, R4, UR5 ;  /* 0x0000000504167c20 */ /* 0x000fe20008400000 */
[----:B------:R-:W-:Y:S01]  /*bc90*/  SHF.R.U32.HI R4, RZ, UR4, R5 ;  /* 0x00000004ff047c19 */ /* 0x000fe20008011605 */
[----:B------:R-:W-:-:S03]  /*bca0*/  ULDC UR4, c[0x0][0x658] ;  /* 0x0001960000047ab9 */ /* 0x000fc60000000800 */
[--C-:B------:R-:W-:Y:S01]  /*bcb0*/  SHF.R.U64 R20, R9, UR6, R4.reuse ;  /* 0x0000000609147c19 */ /* 0x100fe20008001204 */
[----:B------:R-:W1:Y:S01]  /*bcc0*/  F2I.U32.TRUNC.NTZ R22, R22 ;  /* 0x0000001600167305 */ /* 0x000e62000020f000 */
[----:B------:R-:W-:Y:S01]  /*bcd0*/  SHF.R.U32.HI R5, RZ, UR6, R4 ;  /* 0x00000006ff057c19 */ /* 0x000fe20008011604 */
[----:B---3--:R-:W-:-:S03]  /*bce0*/  IMAD.MOV R6, RZ, RZ, -R6 ;  /* 0x000000ffff067224 */ /* 0x008fc600078e0a06 */
[----:B------:R-:W-:Y:S01]  /*bcf0*/  SHF.R.U64 R18, R20, UR4, R5 ;  /* 0x0000000414127c19 */ /* 0x000fe20008001205 */
[----:B--2---:R-:W-:Y:S01]  /*bd00*/  IMAD R15, R24, R6, R15 ;  /* 0x00000006180f7224 */ /* 0x004fe200078e020f */
[----:B------:R-:W-:-:S03]  /*bd10*/  SHF.R.U32.HI R23, RZ, UR4, R5 ;  /* 0x00000004ff177c19 */ /* 0x000fc60008011605 */
[----:B------:R-:W-:Y:S02]  /*bd20*/  IMAD.MOV.U32 R4, RZ, RZ, R18 ;  /* 0x000000ffff047224 */ /* 0x000fe400078e0012 */
[----:B------:R-:W-:Y:S01]  /*bd30*/  IMAD.MOV.U32 R5, RZ, RZ, R23 ;  /* 0x000000ffff057224 */ /* 0x000fe200078e0017 */
[----:B-1----:R-:W-:Y:S06]  /*bd40*/  @!P1 BRA `(.L_x_299) ;  /* 0x0000000000289947 */ /* 0x002fec0003800000 */
[----:B------:R-:W-:Y:S02]  /*bd50*/  ULDC UR4, c[0x0][0x64c] ;  /* 0x0001930000047ab9 */ /* 0x000fe40000000800 */
[----:B------:R-:W-:-:S05]  /*bd60*/  IADD3 R5, P1, R18, UR4, RZ ;  /* 0x0000000412057c10 */ /* 0x000fca000ff3e0ff */
[----:B------:R-:W-:-:S04]  /*bd70*/  IMAD.X R23, RZ, RZ, R23, P1 ;  /* 0x000000ffff177224 */ /* 0x000fc800008e0617 */
[----:B------:R-:W-:-:S04]  /*bd80*/  IMAD.WIDE.U32 R6, R23, UR8, RZ ;  /* 0x0000000817067c25 */ /* 0x000fc8000f8e00ff */
[----:B------:R-:W-:-:S04]  /*bd90*/  IMAD.WIDE.U32 R6, P1, R5, UR9, R6 ;  /* 0x0000000905067c25 */ /* 0x000fc8000f820006 */
[----:B------:R-:W-:-:S04]  /*bda0*/  IMAD.WIDE.U32 R4, R5, UR8, RZ ;  /* 0x0000000805047c25 */ /* 0x000fc8000f8e00ff */
[----:B------:R-:W-:Y:S01]  /*bdb0*/  IMAD.MOV.U32 R4, RZ, RZ, R7 ;  /* 0x000000ffff047224 */ /* 0x000fe200078e0007 */
[----:B------:R-:W-:Y:S01]  /*bdc0*/  IADD3 RZ, P3, R5, R6, RZ ;  /* 0x0000000605ff7210 */ /* 0x000fe20007f7e0ff */
[----:B------:R-:W-:-:S04]  /*bdd0*/  IMAD.X R5, RZ, RZ, RZ, P1 ;  /* 0x000000ffff057224 */ /* 0x000fc800008e06ff */
[----:B------:R-:W-:-:S08]  /*bde0*/  IMAD.WIDE.U32.X R4, R23, UR9, R4, P3 ;  /* 0x0000000917047c25 */ /* 0x000fd000098e0404 */
.L_x_299:
[----:B------:R-:W-:Y:S01]  /*bdf0*/  ISETP.NE.AND P1, PT, R2, 0x1, PT ;  /* 0x000000010200780c */ /* 0x000fe20003f25270 */
[----:B------:R-:W-:Y:S01]  /*be00*/  ULDC UR4, c[0x0][0x648] ;  /* 0x0001920000047ab9 */ /* 0x000fe20000000800 */
[----:B------:R-:W-:Y:S01]  /*be10*/  LOP3.LUT R20, R20, UR17, RZ, 0xc0, !PT ;  /* 0x0000001114147c12 */ /* 0x000fe2000f8ec0ff */
[----:B------:R-:W-:Y:S01]  /*be20*/  IMAD.MOV R22, RZ, RZ, -R22 ;  /* 0x000000ffff167224 */ /* 0x000fe200078e0a16 */
[----:B------:R-:W-:Y:S01]  /*be30*/  SHF.R.U64 R5, R4, UR4, R5 ;  /* 0x0000000404057c19 */ /* 0x000fe20008001205 */
[----:B------:R-:W-:Y:S01]  /*be40*/  ULDC UR4, c[0x0][0x638] ;  /* 0x00018e0000047ab9 */ /* 0x000fe20000000800 */
[----:B------:R-:W-:Y:S01]  /*be50*/  LOP3.LUT R9, R9, UR16, RZ, 0xc0, !PT ;  /* 0x0000001009097c12 */ /* 0x000fe2000f8ec0ff */
[----:B------:R-:W-:Y:S01]  /*be60*/  ULDC UR5, c[0x0][0x610] ;  /* 0x0001840000057ab9 */ /* 0x000fe20000000800 */
[C---:B------:R-:W-:Y:S01]  /*be70*/  IADD3 R7, -R5.reuse, RZ, RZ ;  /* 0x000000ff05077210 */ /* 0x040fe20007ffe1ff */
[----:B------:R-:W-:Y:S02]  /*be80*/  IMAD R20, R5, UR18, R20 ;  /* 0x0000001205147c24 */ /* 0x000fe4000f8e0214 */
[----:B------:R-:W-:-:S02]  /*be90*/  IMAD.MOV.U32 R4, RZ, RZ, 0x1 ;  /* 0x00000001ff047424 */ /* 0x000fc400078e00ff */
[----:B0-----:R-:W-:Y:S02]  /*bea0*/  @P1 IMAD R15, R21, R22, R14 ;  /* 0x00000016150f1224 */ /* 0x001fe400078e020e */
[----:B------:R-:W-:Y:S01]  /*beb0*/  IMAD R18, R7, UR4, R18 ;  /* 0x0000000407127c24 */ /* 0x000fe2000f8e0212 */
[----:B------:R-:W-:Y:S01]  /*bec0*/  ULDC UR4, c[0x0][0x600] ;  /* 0x0001800000047ab9 */ /* 0x000fe20000000800 */
[----:B------:R-:W-:Y:S02]  /*bed0*/  IMAD R15, R20, UR5, R15 ;  /* 0x00000005140f7c24 */ /* 0x000fe4000f8e020f */
[----:B------:R-:W-:-:S05]  /*bee0*/  IMAD R18, R18, UR4, R9 ;  /* 0x0000000412127c24 */ /* 0x000fca000f8e0209 */
[----:B------:R-:W-:Y:S02]  /*bef0*/  SEL R9, R18, R15, !P1 ;  /* 0x0000000f12097207 */ /* 0x000fe40004800000 */
[----:B------:R-:W-:-:S07]  /*bf00*/  SEL R7, R15, R18, !P1 ;  /* 0x000000120f077207 */ /* 0x000fce0004800000 */
.L_x_297:
[----:B------:R-:W-:Y:S05]  /*bf10*/  BSYNC B1 ;  /* 0x0000000000017941 */ /* 0x000fea0003800000 */
.L_x_296:
[----:B------:R-:W-:-:S13]  /*bf20*/  LOP3.LUT P1, RZ, R4, 0xff, RZ, 0xc0, !PT ;  /* 0x000000ff04ff7812 */ /* 0x000fda000782c0ff */
[----:B------:R-:W-:Y:S05]  /*bf30*/  @P1 BRA `(.L_x_300) ;  /* 0xfffffff4004c1947 */ /* 0x000fea000383ffff */
[----:B------:R-:W-:Y:S05]  /*bf40*/  BSYNC B0 ;  /* 0x0000000000007941 */ /* 0x000fea0003800000 */
.L_x_288:
[----:B------:R-:W-:-:S03]  /*bf50*/  UMOV UR4, 0xffffffff ;  /* 0xffffffff00047882 */ /* 0x000fc60000000000 */
[----:B------:R-:W-:Y:S05]  /*bf60*/  BRA.DIV UR4, `(.L_x_301) ;  /* 0x0000000604607947 */ /* 0x000fea000b800000 */
[----:B------:R-:W-:-:S13]  /*bf70*/  ELECT P6, URZ, PT ;  /* 0x00000000003f782f */ /* 0x000fda00038c0000 */
.L_x_317:
[----:B------:R-:W-:Y:S04]  /*bf80*/  BSSY B0, `(.L_x_302) ;  /* 0x000003d000007945 */ /* 0x000fe80003800000 */
[----:B------:R-:W-:Y:S05]  /*bf90*/  @!P6 BRA `(.L_x_303) ;  /* 0x0000000000ece947 */ /* 0x000fea0003800000 */
[----:B------:R-:W-:-:S04]  /*bfa0*/  LOP3.LUT R19, R19, 0x2, RZ, 0xfc, !PT ;  /* 0x0000000213137812 */ /* 0x000fc800078efcff */
[----:B------:R-:W-:-:S13]  /*bfb0*/  ISETP.NE.AND P0, PT, R19, 0x3, PT ;  /* 0x000000031300780c */ /* 0x000fda0003f05270 */
[----:B------:R-:W-:Y:S05]  /*bfc0*/  @!P0 BRA `(.L_x_304) ;  /* 0x0000000000048947 */ /* 0x000fea0003800000 */
[----:B------:R-:W-:Y:S01]  /*bfd0*/  BPT.TRAP 0x1 ;  /* 0x000000040000795c */ /* 0x000fe20000300000 */
.L_x_304:
[----:B------:R-:W0:Y:S01]  /*bfe0*/  S2R R3, SR_CgaCtaId ;  /* 0x0000000000037919 */ /* 0x000e220000008800 */
[----:B------:R-:W-:-:S04]  /*bff0*/  MOV R2, 0x400 ;  /* 0x0000040000027802 */ /* 0x000fc80000000f00 */
[----:B0-----:R-:W-:Y:S02]  /*c000*/  LEA R3, R3, R2, 0x18 ;  /* 0x0000000203037211 */ /* 0x001fe400078ec0ff */
[----:B------:R-:W-:-:S03]  /*c010*/  SHF.L.U32 R2, R0, 0x1f, RZ ;  /* 0x0000001f00027819 */ /* 0x000fc600000006ff */
[----:B------:R-:W-:-:S04]  /*c020*/  VIADD R3, R3, 0x30 ;  /* 0x0000003003037836 */ /* 0x000fc80000000000 */
[C---:B------:R-:W-:Y:S02]  /*c030*/  IMAD R7, R12.reuse, 0x8, R3 ;  /* 0x000000080c077824 */ /* 0x040fe400078e0203 */
[----:B------:R-:W-:Y:S02]  /*c040*/  VIADD R12, R12, 0x1 ;  /* 0x000000010c0c7836 */ /* 0x000fe40000000000 */
[----:B------:R-:W0:Y:S03]  /*c050*/  SYNCS.PHASECHK.TRANS64.TRYWAIT P0, [R7+URZ], R2 ;  /* 0x00000002070075a7 */ /* 0x000e26000800017f */
[----:B------:R-:W-:-:S04]  /*c060*/  ISETP.NE.AND P1, PT, R12, 0x6, PT ;  /* 0x000000060c00780c */ /* 0x000fc80003f25270 */
[----:B------:R-:W-:Y:S02]  /*c070*/  SEL R5, RZ, 0x1, P1 ;  /* 0x00000001ff057807 */ /* 0x000fe40000800000 */
[----:B------:R-:W-:Y:S02]  /*c080*/  SEL R12, R12, RZ, P1 ;  /* 0x000000ff0c0c7207 */ /* 0x000fe40000800000 */
[----:B------:R-:W-:-:S03]  /*c090*/  LOP3.LUT R5, R0, R5, RZ, 0x3c, !PT ;  /* 0x0000000500057212 */ /* 0x000fc600078e3cff */
[----:B------:R-:W-:Y:S01]  /*c0a0*/  IMAD R9, R12, 0x8, R3 ;  /* 0x000000080c097824 */ /* 0x000fe200078e0203 */
[----:B------:R-:W-:Y:S01]  /*c0b0*/  SHF.L.U32 R4, R5, 0x1f, RZ ;  /* 0x0000001f05047819 */ /* 0x000fe200000006ff */
[----:B0-----:R-:W-:Y:S06]  /*c0c0*/  @!P0 BRA `(.L_x_305) ;  /* 0x0000000400288947 */ /* 0x001fec0003800000 */
.L_x_318:
[----:B------:R-:W1:Y:S01]  /*c0d0*/  SYNCS.PHASECHK.TRANS64.TRYWAIT P0, [R9+URZ], R4 ;  /* 0x00000004090075a7 */ /* 0x000e62000800017f */
[----:B------:R-:W-:-:S05]  /*c0e0*/  VIADD R0, R12, 0x1 ;  /* 0x000000010c007836 */ /* 0x000fca0000000000 */
[----:B------:R-:W-:-:S04]  /*c0f0*/  ISETP.NE.AND P1, PT, R0, 0x6, PT ;  /* 0x000000060000780c */ /* 0x000fc80003f25270 */
[----:B0-----:R-:W-:Y:S02]  /*c100*/  SEL R2, RZ, 0x1, P1 ;  /* 0x00000001ff027807 */ /* 0x001fe40000800000 */
[----:B------:R-:W-:Y:S02]  /*c110*/  SEL R0, R0, RZ, P1 ;  /* 0x000000ff00007207 */ /* 0x000fe40000800000 */
[----:B------:R-:W-:-:S03]  /*c120*/  LOP3.LUT R7, R5, R2, RZ, 0x3c, !PT ;  /* 0x0000000205077212 */ /* 0x000fc600078e3cff */
[----:B------:R-:W-:Y:S01]  /*c130*/  IMAD R6, R0, 0x8, R3 ;  /* 0x0000000800067824 */ /* 0x000fe200078e0203 */
[----:B------:R-:W-:Y:S01]  /*c140*/  SHF.L.U32 R5, R7, 0x1f, RZ ;  /* 0x0000001f07057819 */ /* 0x000fe200000006ff */
[----:B-1----:R-:W-:Y:S06]  /*c150*/  @!P0 BRA `(.L_x_306) ;  /* 0x0000000400188947 */ /* 0x002fec0003800000 */
.L_x_319:
[----:B------:R-:W1:Y:S01]  /*c160*/  SYNCS.PHASECHK.TRANS64.TRYWAIT P0, [R6+URZ], R5 ;  /* 0x00000005060075a7 */ /* 0x000e62000800017f */
[----:B------:R-:W-:-:S05]  /*c170*/  VIADD R0, R0, 0x1 ;  /* 0x0000000100007836 */ /* 0x000fca0000000000 */
[----:B------:R-:W-:-:S04]  /*c180*/  ISETP.NE.AND P1, PT, R0, 0x6, PT ;  /* 0x000000060000780c */ /* 0x000fc80003f25270 */
[----:B------:R-:W-:Y:S02]  /*c190*/  SEL R2, RZ, 0x1, P1 ;  /* 0x00000001ff027807 */ /* 0x000fe40000800000 */
[----:B------:R-:W-:Y:S02]  /*c1a0*/  SEL R0, R0, RZ, P1 ;  /* 0x000000ff00007207 */ /* 0x000fe40000800000 */
[----:B------:R-:W-:Y:S02]  /*c1b0*/  LOP3.LUT R7, R7, R2, RZ, 0x3c, !PT ;  /* 0x0000000207077212 */ /* 0x000fe400078e3cff */
[----:B0-----:R-:W-:Y:S02]  /*c1c0*/  LEA R9, R0, R3, 0x3 ;  /* 0x0000000300097211 */ /* 0x001fe400078e18ff */
[----:B------:R-:W-:Y:S01]  /*c1d0*/  SHF.L.U32 R4, R7, 0x1f, RZ ;  /* 0x0000001f07047819 */ /* 0x000fe200000006ff */
[----:B-1----:R-:W-:Y:S06]  /*c1e0*/  @!P0 BRA `(.L_x_307) ;  /* 0x0000000400088947 */ /* 0x002fec0003800000 */
.L_x_320:
[----:B------:R-:W1:Y:S01]  /*c1f0*/  SYNCS.PHASECHK.TRANS64.TRYWAIT P0, [R9+URZ], R4 ;  /* 0x00000004090075a7 */ /* 0x000e62000800017f */
[----:B------:R-:W-:-:S05]  /*c200*/  VIADD R0, R0, 0x1 ;  /* 0x0000000100007836 */ /* 0x000fca0000000000 */
[----:B------:R-:W-:-:S04]  /*c210*/  ISETP.NE.AND P1, PT, R0, 0x6, PT ;  /* 0x000000060000780c */ /* 0x000fc80003f25270 */
[----:B------:R-:W-:Y:S02]  /*c220*/  SEL R2, RZ, 0x1, P1 ;  /* 0x00000001ff027807 */ /* 0x000fe40000800000 */
[----:B------:R-:W-:Y:S02]  /*c230*/  SEL R0, R0, RZ, P1 ;  /* 0x000000ff00007207 */ /* 0x000fe40000800000 */
[----:B------:R-:W-:-:S03]  /*c240*/  LOP3.LUT R7, R7, R2, RZ, 0x3c, !PT ;  /* 0x0000000207077212 */ /* 0x000fc600078e3cff */
[----:B0-----:R-:W-:Y:S01]  /*c250*/  IMAD R6, R0, 0x8, R3 ;  /* 0x0000000800067824 */ /* 0x001fe200078e0203 */
[----:B------:R-:W-:Y:S01]  /*c260*/  SHF.L.U32 R5, R7, 0x1f, RZ ;  /* 0x0000001f07057819 */ /* 0x000fe200000006ff */
[----:B-1----:R-:W-:Y:S06]  /*c270*/  @!P0 BRA `(.L_x_308) ;  /* 0x0000000000f88947 */ /* 0x002fec0003800000 */
.L_x_321:
[----:B------:R-:W1:Y:S01]  /*c280*/  SYNCS.PHASECHK.TRANS64.TRYWAIT P0, [R6+URZ], R5 ;  /* 0x00000005060075a7 */ /* 0x000e62000800017f */
[----:B------:R-:W-:-:S05]  /*c290*/  VIADD R0, R0, 0x1 ;  /* 0x0000000100007836 */ /* 0x000fca0000000000 */
[----:B------:R-:W-:-:S04]  /*c2a0*/  ISETP.NE.AND P1, PT, R0, 0x6, PT ;  /* 0x000000060000780c */ /* 0x000fc80003f25270 */
[----:B------:R-:W-:Y:S02]  /*c2b0*/  SEL R2, RZ, 0x1, P1 ;  /* 0x00000001ff027807 */ /* 0x000fe40000800000 */
[----:B------:R-:W-:Y:S02]  /*c2c0*/  SEL R0, R0, RZ, P1 ;  /* 0x000000ff00007207 */ /* 0x000fe40000800000 */
[----:B------:R-:W-:Y:S01]  /*c2d0*/  LOP3.LUT R2, R7, R2, RZ, 0x3c, !PT ;  /* 0x0000000207027212 */ /* 0x000fe200078e3cff */
[----:B-1----:R-:W-:Y:S06]  /*c2e0*/  @!P0 BRA `(.L_x_309) ;  /* 0x0000000000f08947 */ /* 0x002fec0003800000 */
.L_x_322:
[----:B------:R-:W-:Y:S01]  /*c2f0*/  IMAD R3, R0, 0x8, R3 ;  /* 0x0000000800037824 */ /* 0x000fe200078e0203 */
[----:B------:R-:W-:-:S07]  /*c300*/  SHF.L.U32 R0, R2, 0x1f, RZ ;  /* 0x0000001f02007819 */ /* 0x000fce00000006ff */
.L_x_310:
[----:B--2---:R2:W3:Y:S02]  /*c310*/  SYNCS.PHASECHK.TRANS64.TRYWAIT P0, [R3+URZ], R0 ;  /* 0x00000000030075a7 */ /* 0x0044e4000800017f */
[----:B---3--:R-:W-:Y:S05]  /*c320*/  @!P0 NANOSLEEP.SYNCS 0x989680 ;  /* 0x009896800000895d */ /* 0x008fea0003900000 */
[----:B------:R-:W3:Y:S02]  /*c330*/  @!P0 SYNCS.PHASECHK.TRANS64 P0, [R3+URZ], R0 ;  /* 0x00000000030085a7 */ /* 0x000ee4000800007f */
[----:B---3--:R-:W-:Y:S05]  /*c340*/  @!P0 BRA `(.L_x_310) ;  /* 0xfffffffc00f08947 */ /* 0x008fea000383ffff */
.L_x_303:
[----:B------:R-:W-:Y:S05]  /*c350*/  BSYNC B0 ;  /* 0x0000000000007941 */ /* 0x000fea0003800000 */
.L_x_302:
[----:B------:R-:W-:Y:S05]  /*c360*/  EXIT ;  /* 0x000000000000794d */ /* 0x000fea0003800000 */
.L_x_17:
[----:B---3--:R3:W4:Y:S02]  /*c370*/  SYNCS.PHASECHK.TRANS64.TRYWAIT P1, [R3+URZ], R0 ;  /* 0x00000000030075a7 */ /* 0x008724000802017f */
[----:B----4-:R-:W-:Y:S05]  /*c380*/  @!P1 NANOSLEEP.SYNCS 0x989680 ;  /* 0x009896800000995d */ /* 0x010fea0003900000 */
[----:B------:R-:W4:Y:S02]  /*c390*/  @!P1 SYNCS.PHASECHK.TRANS64 P1, [R3+URZ], R0 ;  /* 0x00000000030095a7 */ /* 0x000f24000802007f */
[----:B----4-:R-:W-:Y:S05]  /*c3a0*/  @!P1 BRA `(.L_x_17) ;  /* 0xfffffffc00f09947 */ /* 0x010fea000383ffff */
[----:B------:R-:W-:Y:S05]  /*c3b0*/  BRA `(.L_x_16) ;  /* 0xffffff4c00a47947 */ /* 0x000fea000383ffff */
.L_x_22:
[----:B-1----:R-:W-:-:S04]  /*c3c0*/  IMAD.U32 R4, RZ, RZ, UR8 ;  /* 0x00000008ff047e24 */ /* 0x002fc8000f8e00ff */
[----:B------:R1:W2:Y:S03]  /*c3d0*/  SYNCS.PHASECHK.TRANS64.TRYWAIT P1, [R4+URZ], R3 ;  /* 0x00000003040075a7 */ /* 0x0002a6000802017f */
[----:B--2---:R-:W-:Y:S05]  /*c3e0*/  @!P1 NANOSLEEP.SYNCS 0x989680 ;  /* 0x009896800000995d */ /* 0x004fea0003900000 */
[----:B------:R-:W2:Y:S02]  /*c3f0*/  @!P1 SYNCS.PHASECHK.TRANS64 P1, [R4+URZ], R3 ;  /* 0x00000003040095a7 */ /* 0x000ea4000802007f */
[----:B--2---:R-:W-:Y:S05]  /*c400*/  @!P1 BRA `(.L_x_22) ;  /* 0xfffffffc00ec9947 */ /* 0x004fea000383ffff */
[----:B------:R-:W-:Y:S05]  /*c410*/  BRA `(.L_x_21) ;  /* 0xffffff5000d47947 */ /* 0x000fea000383ffff */
.L_x_289:
[----:B------:R-:W-:Y:S01]  /*c420*/  BSSY B1, `(.L_x_311) ;  /* 0x0000006000017945 */ /* 0x000fe20003800000 */
[----:B------:R-:W-:-:S07]  /*c430*/  IMAD.MOV.U32 R15, RZ, RZ, -0x1 ;  /* 0xffffffffff0f7424 */ /* 0x000fce00078e00ff */
[----:B------:R-:W-:Y:S05]  /*c440*/  WARPSYNC.COLLECTIVE R15, `(.L_x_312) ;  /* 0x000000000f0c7348 */ /* 0x000fea0003c00000 */
[----:B------:R-:W-:Y:S02]  /*c450*/  ELECT P6, UR62, PT ;  /* 0x00000000003e782f */ /* 0x000fe400038c0000 */
[----:B------:R-:W-:Y:S01]  /*c460*/  MOV R14, UR62 ;  /* 0x0000003e000e7c02 */ /* 0x000fe20008000f00 */
[----:B------:R-:W-:Y:S10]  /*c470*/  ENDCOLLECTIVE ;  /* 0x000000000000791b */ /* 0x000ff40003800000 */
.L_x_312:
[----:B------:R-:W-:Y:S05]  /*c480*/  BSYNC B1 ;  /* 0x0000000000017941 */ /* 0x000fea0003800000 */
.L_x_311:
[----:B------:R-:W-:Y:S05]  /*c490*/  BRA `(.L_x_313) ;  /* 0xfffffff000007947 */ /* 0x000fea000383ffff */
.L_x_292:
[----:B0-----:R0:W1:Y:S02]  /*c4a0*/  SYNCS.PHASECHK.TRANS64.TRYWAIT P1, [R14+URZ+0x30], R7 ;  /* 0x000030070e0075a7 */ /* 0x001064000802017f */
[----:B-1----:R-:W-:Y:S05]  /*c4b0*/  @!P1 NANOSLEEP.SYNCS 0x989680 ;  /* 0x009896800000995d */ /* 0x002fea0003900000 */
[----:B------:R-:W1:Y:S02]  /*c4c0*/  @!P1 SYNCS.PHASECHK.TRANS64 P1, [R14+URZ+0x30], R7 ;  /* 0x000030070e0095a7 */ /* 0x000e64000802007f */
[----:B-1----:R-:W-:Y:S05]  /*c4d0*/  @!P1 BRA `(.L_x_292) ;  /* 0xfffffffc00f09947 */ /* 0x002fea000383ffff */
[----:B------:R-:W-:Y:S05]  /*c4e0*/  BRA `(.L_x_314) ;  /* 0xfffffff000347947 */ /* 0x000fea000383ffff */
.L_x_301:
[----:B------:R-:W-:Y:S01]  /*c4f0*/  BSSY B0, `(.L_x_315) ;  /* 0x0000006000007945 */ /* 0x000fe20003800000 */
[----:B------:R-:W-:-:S07]  /*c500*/  IMAD.MOV.U32 R15, RZ, RZ, -0x1 ;  /* 0xffffffffff0f7424 */ /* 0x000fce00078e00ff */
[----:B------:R-:W-:Y:S05]  /*c510*/  WARPSYNC.COLLECTIVE R15, `(.L_x_316) ;  /* 0x000000000f0c7348 */ /* 0x000fea0003c00000 */
[----:B------:R-:W-:Y:S02]  /*c520*/  ELECT P6, UR62, PT ;  /* 0x00000000003e782f */ /* 0x000fe400038c0000 */
[----:B------:R-:W-:Y:S01]  /*c530*/  MOV R14, UR62 ;  /* 0x0000003e000e7c02 */ /* 0x000fe20008000f00 */
[----:B------:R-:W-:Y:S10]  /*c540*/  ENDCOLLECTIVE ;  /* 0x000000000000791b */ /* 0x000ff40003800000 */
.L_x_316:
[----:B------:R-:W-:Y:S05]  /*c550*/  BSYNC B0 ;  /* 0x0000000000007941 */ /* 0x000fea0003800000 */
.L_x_315:
[----:B------:R-:W-:Y:S05]  /*c560*/  BRA `(.L_x_317) ;  /* 0xfffffff800847947 */ /* 0x000fea000383ffff */
.L_x_305:
[----:B0-----:R0:W1:Y:S02]  /*c570*/  SYNCS.PHASECHK.TRANS64.TRYWAIT P0, [R7+URZ], R2 ;  /* 0x00000002070075a7 */ /* 0x001064000800017f */
[----:B-1----:R-:W-:Y:S05]  /*c580*/  @!P0 NANOSLEEP.SYNCS 0x989680 ;  /* 0x009896800000895d */ /* 0x002fea0003900000 */
[----:B------:R-:W1:Y:S02]  /*c590*/  @!P0 SYNCS.PHASECHK.TRANS64 P0, [R7+URZ], R2 ;  /* 0x00000002070085a7 */ /* 0x000e64000800007f */
[----:B-1----:R-:W-:Y:S05]  /*c5a0*/  @!P0 BRA `(.L_x_305) ;  /* 0xfffffffc00f08947 */ /* 0x002fea000383ffff */
[----:B------:R-:W-:Y:S05]  /*c5b0*/  BRA `(.L_x_318) ;  /* 0xfffffff800c47947 */ /* 0x000fea000383ffff */
.L_x_306:
[----:B0-----:R0:W1:Y:S02]  /*c5c0*/  SYNCS.PHASECHK.TRANS64.TRYWAIT P0, [R9+URZ], R4 ;  /* 0x00000004090075a7 */ /* 0x001064000800017f */
[----:B-1----:R-:W-:Y:S05]  /*c5d0*/  @!P0 NANOSLEEP.SYNCS 0x989680 ;  /* 0x009896800000895d */ /* 0x002fea0003900000 */
[----:B------:R-:W1:Y:S02]  /*c5e0*/  @!P0 SYNCS.PHASECHK.TRANS64 P0, [R9+URZ], R4 ;  /* 0x00000004090085a7 */ /* 0x000e64000800007f */
[----:B-1----:R-:W-:Y:S05]  /*c5f0*/  @!P0 BRA `(.L_x_306) ;  /* 0xfffffffc00f08947 */ /* 0x002fea000383ffff */
[----:B------:R-:W-:Y:S05]  /*c600*/  BRA `(.L_x_319) ;  /* 0xfffffff800d47947 */ /* 0x000fea000383ffff */
.L_x_307:
[----:B0-----:R0:W1:Y:S02]  /*c610*/  SYNCS.PHASECHK.TRANS64.TRYWAIT P0, [R6+URZ], R5 ;  /* 0x00000005060075a7 */ /* 0x001064000800017f */
[----:B-1----:R-:W-:Y:S05]  /*c620*/  @!P0 NANOSLEEP.SYNCS 0x989680 ;  /* 0x009896800000895d */ /* 0x002fea0003900000 */
[----:B------:R-:W1:Y:S02]  /*c630*/  @!P0 SYNCS.PHASECHK.TRANS64 P0, [R6+URZ], R5 ;  /* 0x00000005060085a7 */ /* 0x000e64000800007f */
[----:B-1----:R-:W-:Y:S05]  /*c640*/  @!P0 BRA `(.L_x_307) ;  /* 0xfffffffc00f08947 */ /* 0x002fea000383ffff */
[----:B------:R-:W-:Y:S05]  /*c650*/  BRA `(.L_x_320) ;  /* 0xfffffff800e47947 */ /* 0x000fea000383ffff */
.L_x_308:
[----:B0-----:R0:W1:Y:S02]  /*c660*/  SYNCS.PHASECHK.TRANS64.TRYWAIT P0, [R9+URZ], R4 ;  /* 0x00000004090075a7 */ /* 0x001064000800017f */
[----:B-1----:R-:W-:Y:S05]  /*c670*/  @!P0 NANOSLEEP.SYNCS 0x989680 ;  /* 0x009896800000895d */ /* 0x002fea0003900000 */
[----:B------:R-:W1:Y:S02]  /*c680*/  @!P0 SYNCS.PHASECHK.TRANS64 P0, [R9+URZ], R4 ;  /* 0x00000004090085a7 */ /* 0x000e64000800007f */
[----:B-1----:R-:W-:Y:S05]  /*c690*/  @!P0 BRA `(.L_x_308) ;  /* 0xfffffffc00f08947 */ /* 0x002fea000383ffff */
[----:B------:R-:W-:Y:S05]  /*c6a0*/  BRA `(.L_x_321) ;  /* 0xfffffff800f47947 */ /* 0x000fea000383ffff */
.L_x_309:
[----:B-1----:R1:W2:Y:S02]  /*c6b0*/  SYNCS.PHASECHK.TRANS64.TRYWAIT P0, [R6+URZ], R5 ;  /* 0x00000005060075a7 */ /* 0x0022a4000800017f */
[----:B--2---:R-:W-:Y:S05]  /*c6c0*/  @!P0 NANOSLEEP.SYNCS 0x989680 ;  /* 0x009896800000895d */ /* 0x004fea0003900000 */
[----:B------:R-:W2:Y:S02]  /*c6d0*/  @!P0 SYNCS.PHASECHK.TRANS64 P0, [R6+URZ], R5 ;  /* 0x00000005060085a7 */ /* 0x000ea4000800007f */
[----:B--2---:R-:W-:Y:S05]  /*c6e0*/  @!P0 BRA `(.L_x_309) ;  /* 0xfffffffc00f08947 */ /* 0x004fea000383ffff */
[----:B------:R-:W-:Y:S05]  /*c6f0*/  BRA `(.L_x_322) ;  /* 0xfffffff800fc7947 */ /* 0x000fea000383ffff */
.L_x_323:
[----:B------:R-:W-:-:S00]  /*c700*/  BRA `(.L_x_323) ;  /* 0xfffffffc00fc7947 */ /* 0x000fc0000383ffff */
[----:B------:R-:W-:-:S00]  /*c710*/  NOP ;  /* 0x0000000000007918 */ /* 0x000fc00000000000 */
        /* <DEDUP_REMOVED lines=14> */
.L_x_324:


//--------------------- .nv.global.init           --------------------------
	.section	.nv.global.init,"aw",@progbits
.nv.global.init:
	.type		$str$22,@object
	.size		$str$22,($str$23 - $str$22)
$str$22:
        /*0000*/ 	.byte	0x6b, 0x5f, 0x74, 0x69, 0x6c, 0x65, 0x5f, 0x63, 0x6f, 0x75, 0x6e, 0x74, 0x20, 0x3e, 0x3d, 0x20
        /*0010*/ 	.byte	0x31, 0x00
	.type		$str$23,@object
	.size		$str$23,(__unnamed_1 - $str$23)
$str$23:
        /*0012*/ 	.byte	0x2f, 0x74, 0x6d, 0x70, 0x2f, 0x63, 0x75, 0x74, 0x6c, 0x61, 0x73, 0x73, 0x5f, 0x73, 0x77, 0x65
        /*0022*/ 	.byte	0x65, 0x70, 0x5f, 0x73, 0x72, 0x63, 0x2f, 0x69, 0x6e, 0x63, 0x6c, 0x75, 0x64, 0x65, 0x2f, 0x63
        /*0032*/ 	.byte	0x75, 0x74, 0x6c, 0x61, 0x73, 0x73, 0x2f, 0x67, 0x65, 0x6d, 0x6d, 0x2f, 0x63, 0x6f, 0x6c, 0x6c
        /*0042*/ 	.byte	0x65, 0x63, 0x74, 0x69, 0x76, 0x65, 0x2f, 0x73, 0x6d, 0x39, 0x30, 0x5f, 0x6d, 0x6d, 0x61, 0x5f
        /*0052*/ 	.byte	0x74, 0x6d, 0x61, 0x5f, 0x67, 0x6d, 0x6d, 0x61, 0x5f, 0x73, 0x73, 0x5f, 0x77, 0x61, 0x72, 0x70
        /*0062*/ 	.byte	0x73, 0x70, 0x65, 0x63, 0x69, 0x61, 0x6c, 0x69, 0x7a, 0x65, 0x64, 0x2e, 0x68, 0x70, 0x70, 0x00
	.type		__unnamed_1,@object
	.size		__unnamed_1,(.L_0 - __unnamed_1)
__unnamed_1:
        /*0072*/ 	.byte	0x76, 0x6f, 0x69, 0x64, 0x20, 0x63, 0x75, 0x74, 0x6c, 0x61, 0x73, 0x73, 0x3a, 0x3a, 0x67, 0x65
        /* <DEDUP_REMOVED lines=180> */
        /*0bc2*/ 	.byte	0x6e, 0x74, 0x69, 0x74, 0x79, 0x5d, 0x00
.L_0:


//--------------------- .nv.shared._ZN7cutlass13device_kernelINS_4gemm6kernel13GemmUniversalIN4cute5tupleIJiiiiEEENS1_10collective13CollectiveMmaINS1_34MainloopSm90TmaGmmaWarpSpecializedILi6ENS5_IJNS4_1CILi1EEESB_SB_EEENS1_35KernelTmaWarpSpecializedCooperativeEEENS5_IJNSA_ILi256EEENSA_ILi128EEENSA_ILi64EEEEEENS_10bfloat16_tENS5_IJlSB_lEEESJ_SK_NS4_8TiledMMAINS4_8MMA_AtomIJNS4_4SM904GMMA28MMA_64x128x16_F32BF16BF16_SSILNSO_5MajorE0ELSQ_0ELNSO_7ScaleInE1ELSR_1EEEEEENS4_6LayoutINS5_IJNSA_ILi2EEESB_SB_EEENS5_IJSB_NSA_ILi0EEESX_EEEEENS5_IJNS4_10UnderscoreES10_S10_EEEEENS4_13SM90_TMA_LOADENS4_14ComposedLayoutINS4_7SwizzleILi3ELi4ELi3EEENS4_18smem_ptr_flag_bitsILi16EEENSU_INS5_IJNSA_ILi8EEESH_EEENS5_IJSH_SB_EEEEEEEvNS4_8identityES13_S1D_vS1E_EENS_8epilogue10collective6detail29Sm90TmaWarpSpecializedAdapterINS1H_15DefaultEpilogueISJ_SK_SK_NS1G_6thread17LinearCombinationISJ_Li1EffLNS1L_9ScaleType4KindE0ELNS_15FloatRoundStyleE2ESJ_EENS1_15EpilogueDefaultEEEEEvvEEEEvNT_6ParamsE --------------------------
	.section	.nv.shared._ZN7cutlass13device_kernelINS_4gemm6kernel13GemmUniversalIN4cute5tupleIJiiiiEEENS1_10collective13CollectiveMmaINS1_34MainloopSm90TmaGmmaWarpSpecializedILi6ENS5_IJNS4_1CILi1EEESB_SB_EEENS1_35KernelTmaWarpSpecializedCooperativeEEENS5_IJNSA_ILi256EEENSA_ILi128EEENSA_ILi64EEEEEENS_10bfloat16_tENS5_IJlSB_lEEESJ_SK_NS4_8TiledMMAINS4_8MMA_AtomIJNS4_4SM904GMMA28MMA_64x128x16_F32BF16BF16_SSILNSO_5MajorE0ELSQ_0ELNSO_7ScaleInE1ELSR_1EEEEEENS4_6LayoutINS5_IJNSA_ILi2EEESB_SB_EEENS5_IJSB_NSA_ILi0EEESX_EEEEENS5_IJNS4_10UnderscoreES10_S10_EEEEENS4_13SM90_TMA_LOADENS4_14ComposedLayoutINS4_7SwizzleILi3ELi4ELi3EEENS4_18smem_ptr_flag_bitsILi16EEENSU_INS5_IJNSA_ILi8EEESH_EEENS5_IJSH_SB_EEEEEEEvNS4_8identityES13_S1D_vS1E_EENS_8epilogue10collective6detail29Sm90TmaWarpSpecializedAdapterINS1H_15DefaultEpilogueISJ_SK_SK_NS1G_6thread17LinearCombinationISJ_Li1EffLNS1L_9ScaleType4KindE0ELNS_15FloatRoundStyleE2ESJ_EENS1_15EpilogueDefaultEEEEEvvEEEEvNT_6ParamsE,"aw",@nobits
	.sectionflags	@""
	.align	16
	.zero		1024


//--------------------- .nv.shared.reserved.0     --------------------------
	.section	.nv.shared.reserved.0,"aw",@nobits
	.weak		__nv_reservedSMEM_offset_0_alias
	.size		__nv_reservedSMEM_offset_0_alias, 0, 0
	.other		__nv_reservedSMEM_offset_0_alias,@"STO_CUDA_RESERVED_SHARED STV_DEFAULT"
__nv_reservedSMEM_offset_0_alias:
	.zero		0


//--------------------- .nv.global                --------------------------
	.section	.nv.global,"aw",@nobits
.nv.global:
	.type		_ZN40_INTERNAL_14b2a0bf_4_k_cu_fd277b69_183064cute1_E,@object
	.size		_ZN40_INTERNAL_14b2a0bf_4_k_cu_fd277b69_183064cute1_E,(_ZN40_INTERNAL_14b2a0bf_4_k_cu_fd277b69_183064cuda3std3__45__cpo6cbeginE - _ZN40_INTERNAL_14b2a0bf_4_k_cu_fd277b69_183064cute1_E)
_ZN40_INTERNAL_14b2a0bf_4_k_cu_fd277b69_183064cute1_E:
	.zero		1
	.type		_ZN40_INTERNAL_14b2a0bf_4_k_cu_fd277b69_183064cuda3std3__45__cpo6cbeginE,@object
	.size		_ZN40_INTERNAL_14b2a0bf_4_k_cu_fd277b69_183064cuda3std3__45__cpo6cbeginE,(_ZN40_INTERNAL_14b2a0bf_4_k_cu_fd277b69_183064cuda3std3__48in_placeE - _ZN40_INTERNAL_14b2a0bf_4_k_cu_fd277b69_183064cuda3std3__45__cpo6cbeginE)
_ZN40_INTERNAL_14b2a0bf_4_k_cu_fd277b69_183064cuda3std3__45__cpo6cbeginE:
	.zero		1
	.type		_ZN40_INTERNAL_14b2a0bf_4_k_cu_fd277b69_183064cuda3std3__48in_placeE,@object
	.size		_ZN40_INTERNAL_14b2a0bf_4_k_cu_fd277b69_183064cuda3std3__48in_placeE,(_ZN40_INTERNAL_14b2a0bf_4_k_cu_fd277b69_183064cuda3std6ranges3__45__cpo9iter_moveE - _ZN40_INTERNAL_14b2a0bf_4_k_cu_fd277b69_183064cuda3std3__48in_placeE)
_ZN40_INTERNAL_14b2a0bf_4_k_cu_fd277b69_183064cuda3std3__48in_placeE:
	.zero		1
	.type		_ZN40_INTERNAL_14b2a0bf_4_k_cu_fd277b69_183064cuda3std6ranges3__45__cpo9iter_moveE,@object
	.size		_ZN40_INTERNAL_14b2a0bf_4_k_cu_fd277b69_183064cuda3std6ranges3__45__cpo9iter_moveE,(_ZN40_INTERNAL_14b2a0bf_4_k_cu_fd277b69_183064cuda3std3__45__cpo5beginE - _ZN40_INTERNAL_14b2a0bf_4_k_cu_fd277b69_183064cuda3std6ranges3__45__cpo9iter_moveE)
_ZN40_INTERNAL_14b2a0bf_4_k_cu_fd277b69_183064cuda3std6ranges3__45__cpo9iter_moveE:
	.zero		1
	.type		_ZN40_INTERNAL_14b2a0bf_4_k_cu_fd277b69_183064cuda3std3__45__cpo5beginE,@object
	.size		_ZN40_INTERNAL_14b2a0bf_4_k_cu_fd277b69_183064cuda3std3__45__cpo5beginE,(_ZN40_INTERNAL_14b2a0bf_4_k_cu_fd277b69_183064cuda3std3__442_GLOBAL__N__14b2a0bf_4_k_cu_fd277b69_183066ignoreE - _ZN40_INTERNAL_14b2a0bf_4_k_cu_fd277b69_183064cuda3std3__45__cpo5beginE)
_ZN40_INTERNAL_14b2a0bf_4_k_cu_fd277b69_183064cuda3std3__45__cpo5beginE:
	.zero		1
	.type		_ZN40_INTERNAL_14b2a0bf_4_k_cu_fd277b69_183064cuda3std3__442_GLOBAL__N__14b2a0bf_4_k_cu_fd277b69_183066ignoreE,@object
	.size		_ZN40_INTERNAL_14b2a0bf_4_k_cu_fd277b69_183064cuda3std3__442_GLOBAL__N__14b2a0bf_4_k_cu_fd277b69_183066ignoreE,(_ZN40_INTERNAL_14b2a0bf_4_k_cu_fd277b69_183064cute7productE - _ZN40_INTERNAL_14b2a0bf_4_k_cu_fd277b69_183064cuda3std3__442_GLOBAL__N__14b2a0bf_4_k_cu_fd277b69_183066ignoreE)
_ZN40_INTERNAL_14b2a0bf_4_k_cu_fd277b69_183064cuda3std3__442_GLOBAL__N__14b2a0bf_4_k_cu_fd277b69_183066ignoreE:
	.zero		1
	.type		_ZN40_INTERNAL_14b2a0bf_4_k_cu_fd277b69_183064cute7productE,@object
	.size		_ZN40_INTERNAL_14b2a0bf_4_k_cu_fd277b69_183064cute7productE,(_ZN40_INTERNAL_14b2a0bf_4_k_cu_fd277b69_183064cuda3std3__45__cpo3endE - _ZN40_INTERNAL_14b2a0bf_4_k_cu_fd277b69_183064cute7productE)
_ZN40_INTERNAL_14b2a0bf_4_k_cu_fd277b69_183064cute7productE:
	.zero		1
	.type		_ZN40_INTERNAL_14b2a0bf_4_k_cu_fd277b69_183064cuda3std3__45__cpo3endE,@object
	.size		_ZN40_INTERNAL_14b2a0bf_4_k_cu_fd277b69_183064cuda3std3__45__cpo3endE,(_ZN40_INTERNAL_14b2a0bf_4_k_cu_fd277b69_183064cuda3std3__419piecewise_constructE - _ZN40_INTERNAL_14b2a0bf_4_k_cu_fd277b69_183064cuda3std3__45__cpo3endE)
_ZN40_INTERNAL_14b2a0bf_4_k_cu_fd277b69_183064cuda3std3__45__cpo3endE:
	.zero		1
	.type		_ZN40_INTERNAL_14b2a0bf_4_k_cu_fd277b69_183064cuda3std3__419piecewise_constructE,@object
	.size		_ZN40_INTERNAL_14b2a0bf_4_k_cu_fd277b69_183064cuda3std3__419piecewise_constructE,(_ZN40_INTERNAL_14b2a0bf_4_k_cu_fd277b69_183064cuda3std3__45__cpo4cendE - _ZN40_INTERNAL_14b2a0bf_4_k_cu_fd277b69_183064cuda3std3__419piecewise_constructE)
_ZN40_INTERNAL_14b2a0bf_4_k_cu_fd277b69_183064cuda3std3__419piecewise_constructE:
	.zero		1
	.type		_ZN40_INTERNAL_14b2a0bf_4_k_cu_fd277b69_183064cuda3std3__45__cpo4cendE,@object
	.size		_ZN40_INTERNAL_14b2a0bf_4_k_cu_fd277b69_183064cuda3std3__45__cpo4cendE,(_ZN40_INTERNAL_14b2a0bf_4_k_cu_fd277b69_183064cuda3std6ranges3__45__cpo4swapE - _ZN40_INTERNAL_14b2a0bf_4_k_cu_fd277b69_183064cuda3std3__45__cpo4cendE)
_ZN40_INTERNAL_14b2a0bf_4_k_cu_fd277b69_183064cuda3std3__45__cpo4cendE:
	.zero		1
	.type		_ZN40_INTERNAL_14b2a0bf_4_k_cu_fd277b69_183064cuda3std6ranges3__45__cpo4swapE,@object
	.size		_ZN40_INTERNAL_14b2a0bf_4_k_cu_fd277b69_183064cuda3std6ranges3__45__cpo4swapE,(.L_8 - _ZN40_INTERNAL_14b2a0bf_4_k_cu_fd277b69_183064cuda3std6ranges3__45__cpo4swapE)
_ZN40_INTERNAL_14b2a0bf_4_k_cu_fd277b69_183064cuda3std6ranges3__45__cpo4swapE:
	.zero		1
.L_8:


//--------------------- .nv.constant0._ZN7cutlass13device_kernelINS_4gemm6kernel13GemmUniversalIN4cute5tupleIJiiiiEEENS1_10collective13CollectiveMmaINS1_34MainloopSm90TmaGmmaWarpSpecializedILi6ENS5_IJNS4_1CILi1EEESB_SB_EEENS1_35KernelTmaWarpSpecializedCooperativeEEENS5_IJNSA_ILi256EEENSA_ILi128EEENSA_ILi64EEEEEENS_10bfloat16_tENS5_IJlSB_lEEESJ_SK_NS4_8TiledMMAINS4_8MMA_AtomIJNS4_4SM904GMMA28MMA_64x128x16_F32BF16BF16_SSILNSO_5MajorE0ELSQ_0ELNSO_7ScaleInE1ELSR_1EEEEEENS4_6LayoutINS5_IJNSA_ILi2EEESB_SB_EEENS5_IJSB_NSA_ILi0EEESX_EEEEENS5_IJNS4_10UnderscoreES10_S10_EEEEENS4_13SM90_TMA_LOADENS4_14ComposedLayoutINS4_7SwizzleILi3ELi4ELi3EEENS4_18smem_ptr_flag_bitsILi16EEENSU_INS5_IJNSA_ILi8EEESH_EEENS5_IJSH_SB_EEEEEEEvNS4_8identityES13_S1D_vS1E_EENS_8epilogue10collective6detail29Sm90TmaWarpSpecializedAdapterINS1H_15DefaultEpilogueISJ_SK_SK_NS1G_6thread17LinearCombinationISJ_Li1EffLNS1L_9ScaleType4KindE0ELNS_15FloatRoundStyleE2ESJ_EENS1_15EpilogueDefaultEEEEEvvEEEEvNT_6ParamsE --------------------------
	.section	.nv.constant0._ZN7cutlass13device_kernelINS_4gemm6kernel13GemmUniversalIN4cute5tupleIJiiiiEEENS1_10collective13CollectiveMmaINS1_34MainloopSm90TmaGmmaWarpSpecializedILi6ENS5_IJNS4_1CILi1EEESB_SB_EEENS1_35KernelTmaWarpSpecializedCooperativeEEENS5_IJNSA_ILi256EEENSA_ILi128EEENSA_ILi64EEEEEENS_10bfloat16_tENS5_IJlSB_lEEESJ_SK_NS4_8TiledMMAINS4_8MMA_AtomIJNS4_4SM904GMMA28MMA_64x128x16_F32BF16BF16_SSILNSO_5MajorE0ELSQ_0ELNSO_7ScaleInE1ELSR_1EEEEEENS4_6LayoutINS5_IJNSA_ILi2EEESB_SB_EEENS5_IJSB_NSA_ILi0EEESX_EEEEENS5_IJNS4_10UnderscoreES10_S10_EEEEENS4_13SM90_TMA_LOADENS4_14ComposedLayoutINS4_7SwizzleILi3ELi4ELi3EEENS4_18smem_ptr_flag_bitsILi16EEENSU_INS5_IJNSA_ILi8EEESH_EEENS5_IJSH_SB_EEEEEEEvNS4_8identityES13_S1D_vS1E_EENS_8epilogue10collective6detail29Sm90TmaWarpSpecializedAdapterINS1H_15DefaultEpilogueISJ_SK_SK_NS1G_6thread17LinearCombinationISJ_Li1EffLNS1L_9ScaleType4KindE0ELNS_15FloatRoundStyleE2ESJ_EENS1_15EpilogueDefaultEEEEEvvEEEEvNT_6ParamsE,"a",@progbits
	.sectionflags	@""
	.align	4
.nv.constant0._ZN7cutlass13device_kernelINS_4gemm6kernel13GemmUniversalIN4cute5tupleIJiiiiEEENS1_10collective13CollectiveMmaINS1_34MainloopSm90TmaGmmaWarpSpecializedILi6ENS5_IJNS4_1CILi1EEESB_SB_EEENS1_35KernelTmaWarpSpecializedCooperativeEEENS5_IJNSA_ILi256EEENSA_ILi128EEENSA_ILi64EEEEEENS_10bfloat16_tENS5_IJlSB_lEEESJ_SK_NS4_8TiledMMAINS4_8MMA_AtomIJNS4_4SM904GMMA28MMA_64x128x16_F32BF16BF16_SSILNSO_5MajorE0ELSQ_0ELNSO_7ScaleInE1ELSR_1EEEEEENS4_6LayoutINS5_IJNSA_ILi2EEESB_SB_EEENS5_IJSB_NSA_ILi0EEESX_EEEEENS5_IJNS4_10UnderscoreES10_S10_EEEEENS4_13SM90_TMA_LOADENS4_14ComposedLayoutINS4_7SwizzleILi3ELi4ELi3EEENS4_18smem_ptr_flag_bitsILi16EEENSU_INS5_IJNSA_ILi8EEESH_EEENS5_IJSH_SB_EEEEEEEvNS4_8identityES13_S1D_vS1E_EENS_8epilogue10collective6detail29Sm90TmaWarpSpecializedAdapterINS1H_15DefaultEpilogueISJ_SK_SK_NS1G_6thread17LinearCombinationISJ_Li1EffLNS1L_9ScaleType4KindE0ELNS_15FloatRoundStyleE2ESJ_EENS1_15EpilogueDefaultEEEEEvvEEEEvNT_6ParamsE:
	.zero		1664


//--------------------- SYMBOLS --------------------------

	.type		.nv.reservedSmem.offset0,@object
	.size		.nv.reservedSmem.offset0,0x4
	.type		__assertfail,@function
